//
// Generated by NVIDIA NVVM Compiler
//
// Compiler Build ID: CL-36424714
// Cuda compilation tools, release 13.0, V13.0.88
// Based on NVVM 20.0.0
//

.version 9.0
.target sm_100
.address_size 64

	// .globl	_Z11global_funcv
.extern .func  (.param .b32 func_retval0) vprintf
(
	.param .b64 vprintf_param_0,
	.param .b64 vprintf_param_1
)
;
// _ZZ13test_ldmatrixvE3buf has been demoted
// _ZZ13test_wideloadvE3buf has been demoted
// _ZZ9test_shflvE3buf has been demoted
// _ZZ8test_mmavE1A has been demoted
// _ZZ8test_mmavE1B has been demoted
// _ZZ8test_mmavE1C has been demoted
.global .align 1 .b8 $str[4] = {37, 100, 32};
.global .align 1 .b8 $str$1[3] = {10, 10};
.global .align 1 .b8 $str$2[17] = {91, 37, 100, 44, 32, 37, 100, 44, 32, 37, 46, 49, 53, 102, 93, 10};
.global .align 1 .b8 $str$3[14] = {91, 37, 100, 44, 32, 37, 102, 44, 32, 37, 102, 93, 10};
.global .align 1 .b8 $str$4[18] = {91, 37, 100, 44, 32, 37, 102, 44, 32, 37, 102, 44, 32, 37, 102, 93, 10};
.global .align 1 .b8 $str$5[7] = {37, 46, 50, 102, 44, 32};
.global .align 1 .b8 $str$6[2] = {10};
.global .align 1 .b8 $str$7[49] = {65, 58, 32, 37, 102, 44, 32, 37, 102, 44, 32, 37, 102, 44, 32, 37, 102, 59, 32, 66, 58, 32, 37, 102, 44, 32, 37, 102, 59, 32, 67, 58, 32, 37, 102, 44, 32, 37, 102, 44, 32, 37, 102, 44, 32, 37, 102, 10};

.visible .entry _Z11global_funcv()
{
	.local .align 8 .b8 	__local_depot0[16];
	.reg .b64 	%SP;
	.reg .b64 	%SPL;
	.reg .pred 	%p<6>;
	.reg .b32 	%r<16>;
	.reg .b64 	%rd<22>;

	mov.u64 	%SPL, __local_depot0;
	cvta.local.u64 	%SP, %SPL;
	add.u64 	%rd3, %SP, 0;
	add.u64 	%rd1, %SPL, 0;
	add.u64 	%rd4, %SP, 8;
	add.u64 	%rd2, %SPL, 8;
	mov.u32 	%r1, %tid.x;
	st.local.u32 	[%rd2], %r1;
	mov.u64 	%rd5, $str;
	cvta.global.u64 	%rd6, %rd5;
	{ // callseq 0, 0
	.param .b64 param0;
	st.param.b64 	[param0], %rd6;
	.param .b64 param1;
	st.param.b64 	[param1], %rd4;
	.param .b32 retval0;
	call.uni (retval0), 
	vprintf, 
	(
	param0, 
	param1
	);
	ld.param.b32 	%r2, [retval0];
	} // callseq 0
	bar.sync 	0;
	setp.ne.s32 	%p1, %r1, 0;
	@%p1 bra 	$L__BB0_2;
	mov.u64 	%rd7, $str$1;
	cvta.global.u64 	%rd8, %rd7;
	{ // callseq 1, 0
	.param .b64 param0;
	st.param.b64 	[param0], %rd8;
	.param .b64 param1;
	st.param.b64 	[param1], 0;
	.param .b32 retval0;
	call.uni (retval0), 
	vprintf, 
	(
	param0, 
	param1
	);
	ld.param.b32 	%r4, [retval0];
	} // callseq 1
	bra.uni 	$L__BB0_3;
$L__BB0_2:
	setp.gt.u32 	%p2, %r1, 54;
	@%p2 bra 	$L__BB0_9;
$L__BB0_3:
	setp.ne.s32 	%p3, %r1, 0;
	st.local.u32 	[%rd2], %r1;
	cvta.global.u64 	%rd10, %rd5;
	{ // callseq 2, 0
	.param .b64 param0;
	st.param.b64 	[param0], %rd10;
	.param .b64 param1;
	st.param.b64 	[param1], %rd4;
	.param .b32 retval0;
	call.uni (retval0), 
	vprintf, 
	(
	param0, 
	param1
	);
	ld.param.b32 	%r6, [retval0];
	} // callseq 2
	bar.sync 	0;
	@%p3 bra 	$L__BB0_5;
	mov.u64 	%rd12, $str$1;
	cvta.global.u64 	%rd13, %rd12;
	{ // callseq 3, 0
	.param .b64 param0;
	st.param.b64 	[param0], %rd13;
	.param .b64 param1;
	st.param.b64 	[param1], 0;
	.param .b32 retval0;
	call.uni (retval0), 
	vprintf, 
	(
	param0, 
	param1
	);
	ld.param.b32 	%r8, [retval0];
	} // callseq 3
$L__BB0_5:
	setp.ne.s32 	%p4, %r1, 0;
	st.local.u32 	[%rd1], %r1;
	cvta.global.u64 	%rd15, %rd5;
	{ // callseq 4, 0
	.param .b64 param0;
	st.param.b64 	[param0], %rd15;
	.param .b64 param1;
	st.param.b64 	[param1], %rd3;
	.param .b32 retval0;
	call.uni (retval0), 
	vprintf, 
	(
	param0, 
	param1
	);
	ld.param.b32 	%r10, [retval0];
	} // callseq 4
	bar.sync 	0;
	@%p4 bra 	$L__BB0_7;
	mov.u64 	%rd17, $str$1;
	cvta.global.u64 	%rd18, %rd17;
	{ // callseq 5, 0
	.param .b64 param0;
	st.param.b64 	[param0], %rd18;
	.param .b64 param1;
	st.param.b64 	[param1], 0;
	.param .b32 retval0;
	call.uni (retval0), 
	vprintf, 
	(
	param0, 
	param1
	);
	ld.param.b32 	%r12, [retval0];
	} // callseq 5
	bra.uni 	$L__BB0_8;
$L__BB0_7:
	setp.gt.u32 	%p5, %r1, 44;
	@%p5 bra 	$L__BB0_9;
$L__BB0_8:
	st.local.u32 	[%rd1], %r1;
	cvta.global.u64 	%rd20, %rd5;
	{ // callseq 6, 0
	.param .b64 param0;
	st.param.b64 	[param0], %rd20;
	.param .b64 param1;
	st.param.b64 	[param1], %rd3;
	.param .b32 retval0;
	call.uni (retval0), 
	vprintf, 
	(
	param0, 
	param1
	);
	ld.param.b32 	%r14, [retval0];
	} // callseq 6
	bar.sync 	0;
$L__BB0_9:
	ret;

}
	// .globl	_Z13test_ldmatrixv
.visible .entry _Z13test_ldmatrixv()
{
	.local .align 16 .b8 	__local_depot1[16];
	.reg .b64 	%SP;
	.reg .b64 	%SPL;
	.reg .b32 	%r<9>;
	.reg .b32 	%f<3>;
	.reg .b64 	%rd<5>;
	.reg .b64 	%fd<4>;
	// demoted variable
	.shared .align 4 .b8 _ZZ13test_ldmatrixvE3buf[128];
	mov.u64 	%SPL, __local_depot1;
	cvta.local.u64 	%SP, %SPL;
	add.u64 	%rd1, %SP, 0;
	add.u64 	%rd2, %SPL, 0;
	mov.u32 	%r3, %tid.x;
	cvt.rn.f64.u32 	%fd1, %r3;
	add.f64 	%fd2, %fd1, 0d4059066666666666;
	cvt.rn.f32.f64 	%f1, %fd2;
	shl.b32 	%r4, %r3, 2;
	mov.u32 	%r5, _ZZ13test_ldmatrixvE3buf;
	add.s32 	%r6, %r5, %r4;
	st.shared.f32 	[%r6], %f1;
	bar.sync 	0;
	mad.lo.s32 	%r2, %r3, 12, %r6;
	// begin inline asm
	ldmatrix.sync.aligned.x1.m8n8.shared.b16 {%r1}, [%r2];
	// end inline asm
	bar.sync 	0;
	ld.shared.f32 	%f2, [%r6];
	cvt.f64.f32 	%fd3, %f2;
	st.local.v2.u32 	[%rd2], {%r3, %r1};
	st.local.f64 	[%rd2+8], %fd3;
	mov.u64 	%rd3, $str$2;
	cvta.global.u64 	%rd4, %rd3;
	{ // callseq 7, 0
	.param .b64 param0;
	st.param.b64 	[param0], %rd4;
	.param .b64 param1;
	st.param.b64 	[param1], %rd1;
	.param .b32 retval0;
	call.uni (retval0), 
	vprintf, 
	(
	param0, 
	param1
	);
	ld.param.b32 	%r7, [retval0];
	} // callseq 7
	ret;

}
	// .globl	_Z13test_wideloadv
.visible .entry _Z13test_wideloadv()
{
	.local .align 8 .b8 	__local_depot2[24];
	.reg .b64 	%SP;
	.reg .b64 	%SPL;
	.reg .b32 	%r<8>;
	.reg .b64 	%rd<5>;
	.reg .b64 	%fd<5>;
	// demoted variable
	.shared .align 8 .b8 _ZZ13test_wideloadvE3buf[256];
	mov.u64 	%SPL, __local_depot2;
	cvta.local.u64 	%SP, %SPL;
	add.u64 	%rd1, %SP, 0;
	add.u64 	%rd2, %SPL, 0;
	mov.u32 	%r1, %tid.x;
	cvt.rn.f64.u32 	%fd1, %r1;
	add.f64 	%fd2, %fd1, 0d4059066666666666;
	shl.b32 	%r2, %r1, 3;
	mov.u32 	%r3, _ZZ13test_wideloadvE3buf;
	add.s32 	%r4, %r3, %r2;
	st.shared.f64 	[%r4], %fd2;
	bar.sync 	0;
	add.s32 	%r5, %r4, %r2;
	bar.sync 	0;
	ld.shared.v2.f64 	{%fd3, %fd4}, [%r5];
	st.local.u32 	[%rd2], %r1;
	st.local.f64 	[%rd2+8], %fd3;
	st.local.f64 	[%rd2+16], %fd4;
	mov.u64 	%rd3, $str$3;
	cvta.global.u64 	%rd4, %rd3;
	{ // callseq 8, 0
	.param .b64 param0;
	st.param.b64 	[param0], %rd4;
	.param .b64 param1;
	st.param.b64 	[param1], %rd1;
	.param .b32 retval0;
	call.uni (retval0), 
	vprintf, 
	(
	param0, 
	param1
	);
	ld.param.b32 	%r6, [retval0];
	} // callseq 8
	ret;

}
	// .globl	_Z9test_shflv
.visible .entry _Z9test_shflv()
{
	.local .align 16 .b8 	__local_depot3[32];
	.reg .b64 	%SP;
	.reg .b64 	%SPL;
	.reg .pred 	%p<3>;
	.reg .b32 	%r<20>;
	.reg .b64 	%rd<5>;
	.reg .b64 	%fd<8>;
	// demoted variable
	.shared .align 8 .b8 _ZZ9test_shflvE3buf[512];
	mov.u64 	%SPL, __local_depot3;
	cvta.local.u64 	%SP, %SPL;
	add.u64 	%rd1, %SP, 0;
	add.u64 	%rd2, %SPL, 0;
	mov.u32 	%r5, %tid.x;
	and.b32  	%r6, %r5, 3;
	cvt.rn.f64.u32 	%fd3, %r5;
	add.f64 	%fd4, %fd3, 0d4059066666666666;
	shl.b32 	%r7, %r5, 3;
	mov.u32 	%r8, _ZZ9test_shflvE3buf;
	add.s32 	%r9, %r8, %r7;
	st.shared.f64 	[%r9], %fd4;
	add.f64 	%fd5, %fd4, 0d4040000000000000;
	st.shared.f64 	[%r9+256], %fd5;
	bar.sync 	0;
	shr.u32 	%r10, %r5, 2;
	and.b32  	%r11, %r10, 252;
	or.b32  	%r12, %r11, %r6;
	shl.b32 	%r13, %r12, 6;
	shl.b32 	%r14, %r5, 2;
	and.b32  	%r15, %r14, 48;
	or.b32  	%r16, %r13, %r15;
	add.s32 	%r17, %r8, %r16;
	ld.shared.f64 	%fd1, [%r17];
	// begin inline asm
	mov.b64 {%r1,%r2}, %fd1;
	// end inline asm
	shfl.sync.idx.b32	%r4|%p1, %r2, 0, 31, -1;
	shfl.sync.idx.b32	%r3|%p2, %r1, 0, 31, -1;
	// begin inline asm
	mov.b64 %fd2, {%r3,%r4};
	// end inline asm
	bar.sync 	0;
	ld.shared.v2.f64 	{%fd6, %fd7}, [%r17];
	st.local.u32 	[%rd2], %r5;
	st.local.f64 	[%rd2+8], %fd6;
	st.local.v2.f64 	[%rd2+16], {%fd7, %fd2};
	mov.u64 	%rd3, $str$4;
	cvta.global.u64 	%rd4, %rd3;
	{ // callseq 9, 0
	.param .b64 param0;
	st.param.b64 	[param0], %rd4;
	.param .b64 param1;
	st.param.b64 	[param1], %rd1;
	.param .b32 retval0;
	call.uni (retval0), 
	vprintf, 
	(
	param0, 
	param1
	);
	ld.param.b32 	%r18, [retval0];
	} // callseq 9
	ret;

}
	// .globl	_Z8test_mmav
.visible .entry _Z8test_mmav()
{
	.local .align 16 .b8 	__local_depot4[80];
	.reg .b64 	%SP;
	.reg .b64 	%SPL;
	.reg .pred 	%p<9>;
	.reg .b32 	%r<207>;
	.reg .b32 	%f<117>;
	.reg .b64 	%rd<32>;
	.reg .b64 	%fd<94>;
	// demoted variable
	.shared .align 4 .b8 _ZZ8test_mmavE1A[1024];
	// demoted variable
	.shared .align 4 .b8 _ZZ8test_mmavE1B[1024];
	// demoted variable
	.shared .align 4 .b8 _ZZ8test_mmavE1C[1024];
	mov.u64 	%SPL, __local_depot4;
	cvta.local.u64 	%SP, %SPL;
	add.u64 	%rd3, %SP, 0;
	add.u64 	%rd1, %SPL, 0;
	mov.u32 	%r1, %tid.x;
	setp.gt.u32 	%p1, %r1, 15;
	@%p1 bra 	$L__BB4_2;
	cvt.rn.f64.u32 	%fd1, %r1;
	cvt.rn.f32.u32 	%f25, %r1;
	shl.b32 	%r8, %r1, 2;
	mov.u32 	%r9, _ZZ8test_mmavE1A;
	add.s32 	%r10, %r9, %r8;
	st.shared.f32 	[%r10], %f25;
	mov.u32 	%r11, _ZZ8test_mmavE1B;
	add.s32 	%r12, %r11, %r8;
	st.shared.f32 	[%r12], %f25;
	mov.u32 	%r13, _ZZ8test_mmavE1C;
	add.s32 	%r14, %r13, %r8;
	mov.b32 	%r15, 0;
	st.shared.u32 	[%r14], %r15;
	add.f64 	%fd2, %fd1, 0d3FF8000000000000;
	cvt.rn.f32.f64 	%f26, %fd2;
	st.shared.f32 	[%r10+64], %f26;
	add.f64 	%fd3, %fd1, 0d4004000000000000;
	cvt.rn.f32.f64 	%f27, %fd3;
	st.shared.f32 	[%r12+64], %f27;
	st.shared.u32 	[%r14+64], %r15;
	add.s32 	%r16, %r1, 3;
	cvt.rn.f32.u32 	%f28, %r16;
	st.shared.f32 	[%r10+128], %f28;
	add.s32 	%r17, %r1, 5;
	cvt.rn.f32.u32 	%f29, %r17;
	st.shared.f32 	[%r12+128], %f29;
	st.shared.u32 	[%r14+128], %r15;
	add.f64 	%fd4, %fd1, 0d4012000000000000;
	cvt.rn.f32.f64 	%f30, %fd4;
	st.shared.f32 	[%r10+192], %f30;
	add.f64 	%fd5, %fd1, 0d401E000000000000;
	cvt.rn.f32.f64 	%f31, %fd5;
	st.shared.f32 	[%r12+192], %f31;
	st.shared.u32 	[%r14+192], %r15;
	add.s32 	%r18, %r1, 6;
	cvt.rn.f32.u32 	%f32, %r18;
	st.shared.f32 	[%r10+256], %f32;
	add.s32 	%r19, %r1, 10;
	cvt.rn.f32.u32 	%f33, %r19;
	st.shared.f32 	[%r12+256], %f33;
	st.shared.u32 	[%r14+256], %r15;
	st.shared.f32 	[%r10+320], %f31;
	add.f64 	%fd6, %fd1, 0d4029000000000000;
	cvt.rn.f32.f64 	%f34, %fd6;
	st.shared.f32 	[%r12+320], %f34;
	st.shared.u32 	[%r14+320], %r15;
	add.s32 	%r20, %r1, 9;
	cvt.rn.f32.u32 	%f35, %r20;
	st.shared.f32 	[%r10+384], %f35;
	add.s32 	%r21, %r1, 15;
	cvt.rn.f32.u32 	%f36, %r21;
	st.shared.f32 	[%r12+384], %f36;
	st.shared.u32 	[%r14+384], %r15;
	add.f64 	%fd7, %fd1, 0d4025000000000000;
	cvt.rn.f32.f64 	%f37, %fd7;
	st.shared.f32 	[%r10+448], %f37;
	add.f64 	%fd8, %fd1, 0d4031800000000000;
	cvt.rn.f32.f64 	%f38, %fd8;
	st.shared.f32 	[%r12+448], %f38;
	st.shared.u32 	[%r14+448], %r15;
	add.s32 	%r22, %r1, 12;
	cvt.rn.f32.u32 	%f39, %r22;
	st.shared.f32 	[%r10+512], %f39;
	add.s32 	%r23, %r1, 20;
	cvt.rn.f32.u32 	%f40, %r23;
	st.shared.f32 	[%r12+512], %f40;
	st.shared.u32 	[%r14+512], %r15;
	add.f64 	%fd9, %fd1, 0d402B000000000000;
	cvt.rn.f32.f64 	%f41, %fd9;
	st.shared.f32 	[%r10+576], %f41;
	add.f64 	%fd10, %fd1, 0d4036800000000000;
	cvt.rn.f32.f64 	%f42, %fd10;
	st.shared.f32 	[%r12+576], %f42;
	st.shared.u32 	[%r14+576], %r15;
	st.shared.f32 	[%r10+640], %f36;
	add.s32 	%r24, %r1, 25;
	cvt.rn.f32.u32 	%f43, %r24;
	st.shared.f32 	[%r12+640], %f43;
	st.shared.u32 	[%r14+640], %r15;
	add.f64 	%fd11, %fd1, 0d4030800000000000;
	cvt.rn.f32.f64 	%f44, %fd11;
	st.shared.f32 	[%r10+704], %f44;
	add.f64 	%fd12, %fd1, 0d403B800000000000;
	cvt.rn.f32.f64 	%f45, %fd12;
	st.shared.f32 	[%r12+704], %f45;
	st.shared.u32 	[%r14+704], %r15;
	add.s32 	%r25, %r1, 18;
	cvt.rn.f32.u32 	%f46, %r25;
	st.shared.f32 	[%r10+768], %f46;
	add.s32 	%r26, %r1, 30;
	cvt.rn.f32.u32 	%f47, %r26;
	st.shared.f32 	[%r12+768], %f47;
	st.shared.u32 	[%r14+768], %r15;
	add.f64 	%fd13, %fd1, 0d4033800000000000;
	cvt.rn.f32.f64 	%f48, %fd13;
	st.shared.f32 	[%r10+832], %f48;
	add.f64 	%fd14, %fd1, 0d4040400000000000;
	cvt.rn.f32.f64 	%f49, %fd14;
	st.shared.f32 	[%r12+832], %f49;
	st.shared.u32 	[%r14+832], %r15;
	add.s32 	%r27, %r1, 21;
	cvt.rn.f32.u32 	%f50, %r27;
	st.shared.f32 	[%r10+896], %f50;
	add.s32 	%r28, %r1, 35;
	cvt.rn.f32.u32 	%f51, %r28;
	st.shared.f32 	[%r12+896], %f51;
	st.shared.u32 	[%r14+896], %r15;
	st.shared.f32 	[%r10+960], %f42;
	add.f64 	%fd15, %fd1, 0d4042C00000000000;
	cvt.rn.f32.f64 	%f52, %fd15;
	st.shared.f32 	[%r12+960], %f52;
	st.shared.u32 	[%r14+960], %r15;
$L__BB4_2:
	bar.sync 	0;
	setp.ne.s32 	%p2, %r1, 0;
	@%p2 bra 	$L__BB4_7;
	mov.b32 	%r204, 32;
	mov.u32 	%r30, _ZZ8test_mmavE1A;
	mov.u64 	%rd4, $str$5;
	mov.u64 	%rd7, $str$6;
$L__BB4_4:
	add.s32 	%r31, %r30, %r204;
	ld.shared.f32 	%f53, [%r31+-32];
	cvt.f64.f32 	%fd16, %f53;
	st.local.f64 	[%rd1], %fd16;
	cvta.global.u64 	%rd5, %rd4;
	{ // callseq 10, 0
	.param .b64 param0;
	st.param.b64 	[param0], %rd5;
	.param .b64 param1;
	st.param.b64 	[param1], %rd3;
	.param .b32 retval0;
	call.uni (retval0), 
	vprintf, 
	(
	param0, 
	param1
	);
	ld.param.b32 	%r32, [retval0];
	} // callseq 10
	ld.shared.f32 	%f54, [%r31+-28];
	cvt.f64.f32 	%fd17, %f54;
	st.local.f64 	[%rd1], %fd17;
	{ // callseq 11, 0
	.param .b64 param0;
	st.param.b64 	[param0], %rd5;
	.param .b64 param1;
	st.param.b64 	[param1], %rd3;
	.param .b32 retval0;
	call.uni (retval0), 
	vprintf, 
	(
	param0, 
	param1
	);
	ld.param.b32 	%r34, [retval0];
	} // callseq 11
	ld.shared.f32 	%f55, [%r31+-24];
	cvt.f64.f32 	%fd18, %f55;
	st.local.f64 	[%rd1], %fd18;
	{ // callseq 12, 0
	.param .b64 param0;
	st.param.b64 	[param0], %rd5;
	.param .b64 param1;
	st.param.b64 	[param1], %rd3;
	.param .b32 retval0;
	call.uni (retval0), 
	vprintf, 
	(
	param0, 
	param1
	);
	ld.param.b32 	%r36, [retval0];
	} // callseq 12
	ld.shared.f32 	%f56, [%r31+-20];
	cvt.f64.f32 	%fd19, %f56;
	st.local.f64 	[%rd1], %fd19;
	{ // callseq 13, 0
	.param .b64 param0;
	st.param.b64 	[param0], %rd5;
	.param .b64 param1;
	st.param.b64 	[param1], %rd3;
	.param .b32 retval0;
	call.uni (retval0), 
	vprintf, 
	(
	param0, 
	param1
	);
	ld.param.b32 	%r38, [retval0];
	} // callseq 13
	ld.shared.f32 	%f57, [%r31+-16];
	cvt.f64.f32 	%fd20, %f57;
	st.local.f64 	[%rd1], %fd20;
	{ // callseq 14, 0
	.param .b64 param0;
	st.param.b64 	[param0], %rd5;
	.param .b64 param1;
	st.param.b64 	[param1], %rd3;
	.param .b32 retval0;
	call.uni (retval0), 
	vprintf, 
	(
	param0, 
	param1
	);
	ld.param.b32 	%r40, [retval0];
	} // callseq 14
	ld.shared.f32 	%f58, [%r31+-12];
	cvt.f64.f32 	%fd21, %f58;
	st.local.f64 	[%rd1], %fd21;
	{ // callseq 15, 0
	.param .b64 param0;
	st.param.b64 	[param0], %rd5;
	.param .b64 param1;
	st.param.b64 	[param1], %rd3;
	.param .b32 retval0;
	call.uni (retval0), 
	vprintf, 
	(
	param0, 
	param1
	);
	ld.param.b32 	%r42, [retval0];
	} // callseq 15
	ld.shared.f32 	%f59, [%r31+-8];
	cvt.f64.f32 	%fd22, %f59;
	st.local.f64 	[%rd1], %fd22;
	{ // callseq 16, 0
	.param .b64 param0;
	st.param.b64 	[param0], %rd5;
	.param .b64 param1;
	st.param.b64 	[param1], %rd3;
	.param .b32 retval0;
	call.uni (retval0), 
	vprintf, 
	(
	param0, 
	param1
	);
	ld.param.b32 	%r44, [retval0];
	} // callseq 16
	ld.shared.f32 	%f60, [%r31+-4];
	cvt.f64.f32 	%fd23, %f60;
	st.local.f64 	[%rd1], %fd23;
	{ // callseq 17, 0
	.param .b64 param0;
	st.param.b64 	[param0], %rd5;
	.param .b64 param1;
	st.param.b64 	[param1], %rd3;
	.param .b32 retval0;
	call.uni (retval0), 
	vprintf, 
	(
	param0, 
	param1
	);
	ld.param.b32 	%r46, [retval0];
	} // callseq 17
	ld.shared.f32 	%f61, [%r31];
	cvt.f64.f32 	%fd24, %f61;
	st.local.f64 	[%rd1], %fd24;
	{ // callseq 18, 0
	.param .b64 param0;
	st.param.b64 	[param0], %rd5;
	.param .b64 param1;
	st.param.b64 	[param1], %rd3;
	.param .b32 retval0;
	call.uni (retval0), 
	vprintf, 
	(
	param0, 
	param1
	);
	ld.param.b32 	%r48, [retval0];
	} // callseq 18
	ld.shared.f32 	%f62, [%r31+4];
	cvt.f64.f32 	%fd25, %f62;
	st.local.f64 	[%rd1], %fd25;
	{ // callseq 19, 0
	.param .b64 param0;
	st.param.b64 	[param0], %rd5;
	.param .b64 param1;
	st.param.b64 	[param1], %rd3;
	.param .b32 retval0;
	call.uni (retval0), 
	vprintf, 
	(
	param0, 
	param1
	);
	ld.param.b32 	%r50, [retval0];
	} // callseq 19
	ld.shared.f32 	%f63, [%r31+8];
	cvt.f64.f32 	%fd26, %f63;
	st.local.f64 	[%rd1], %fd26;
	{ // callseq 20, 0
	.param .b64 param0;
	st.param.b64 	[param0], %rd5;
	.param .b64 param1;
	st.param.b64 	[param1], %rd3;
	.param .b32 retval0;
	call.uni (retval0), 
	vprintf, 
	(
	param0, 
	param1
	);
	ld.param.b32 	%r52, [retval0];
	} // callseq 20
	ld.shared.f32 	%f64, [%r31+12];
	cvt.f64.f32 	%fd27, %f64;
	st.local.f64 	[%rd1], %fd27;
	{ // callseq 21, 0
	.param .b64 param0;
	st.param.b64 	[param0], %rd5;
	.param .b64 param1;
	st.param.b64 	[param1], %rd3;
	.param .b32 retval0;
	call.uni (retval0), 
	vprintf, 
	(
	param0, 
	param1
	);
	ld.param.b32 	%r54, [retval0];
	} // callseq 21
	ld.shared.f32 	%f65, [%r31+16];
	cvt.f64.f32 	%fd28, %f65;
	st.local.f64 	[%rd1], %fd28;
	{ // callseq 22, 0
	.param .b64 param0;
	st.param.b64 	[param0], %rd5;
	.param .b64 param1;
	st.param.b64 	[param1], %rd3;
	.param .b32 retval0;
	call.uni (retval0), 
	vprintf, 
	(
	param0, 
	param1
	);
	ld.param.b32 	%r56, [retval0];
	} // callseq 22
	ld.shared.f32 	%f66, [%r31+20];
	cvt.f64.f32 	%fd29, %f66;
	st.local.f64 	[%rd1], %fd29;
	{ // callseq 23, 0
	.param .b64 param0;
	st.param.b64 	[param0], %rd5;
	.param .b64 param1;
	st.param.b64 	[param1], %rd3;
	.param .b32 retval0;
	call.uni (retval0), 
	vprintf, 
	(
	param0, 
	param1
	);
	ld.param.b32 	%r58, [retval0];
	} // callseq 23
	ld.shared.f32 	%f67, [%r31+24];
	cvt.f64.f32 	%fd30, %f67;
	st.local.f64 	[%rd1], %fd30;
	{ // callseq 24, 0
	.param .b64 param0;
	st.param.b64 	[param0], %rd5;
	.param .b64 param1;
	st.param.b64 	[param1], %rd3;
	.param .b32 retval0;
	call.uni (retval0), 
	vprintf, 
	(
	param0, 
	param1
	);
	ld.param.b32 	%r60, [retval0];
	} // callseq 24
	ld.shared.f32 	%f68, [%r31+28];
	cvt.f64.f32 	%fd31, %f68;
	st.local.f64 	[%rd1], %fd31;
	{ // callseq 25, 0
	.param .b64 param0;
	st.param.b64 	[param0], %rd5;
	.param .b64 param1;
	st.param.b64 	[param1], %rd3;
	.param .b32 retval0;
	call.uni (retval0), 
	vprintf, 
	(
	param0, 
	param1
	);
	ld.param.b32 	%r62, [retval0];
	} // callseq 25
	cvta.global.u64 	%rd8, %rd7;
	{ // callseq 26, 0
	.param .b64 param0;
	st.param.b64 	[param0], %rd8;
	.param .b64 param1;
	st.param.b64 	[param1], 0;
	.param .b32 retval0;
	call.uni (retval0), 
	vprintf, 
	(
	param0, 
	param1
	);
	ld.param.b32 	%r64, [retval0];
	} // callseq 26
	add.s32 	%r204, %r204, 64;
	setp.ne.s32 	%p3, %r204, 1056;
	@%p3 bra 	$L__BB4_4;
	cvta.global.u64 	%rd10, %rd7;
	{ // callseq 27, 0
	.param .b64 param0;
	st.param.b64 	[param0], %rd10;
	.param .b64 param1;
	st.param.b64 	[param1], 0;
	.param .b32 retval0;
	call.uni (retval0), 
	vprintf, 
	(
	param0, 
	param1
	);
	ld.param.b32 	%r67, [retval0];
	} // callseq 27
	mov.b32 	%r205, 32;
	mov.u64 	%rd11, $str$5;
	add.u64 	%rd13, %SP, 0;
$L__BB4_6:
	mov.u32 	%r69, _ZZ8test_mmavE1B;
	add.s32 	%r70, %r69, %r205;
	ld.shared.f32 	%f69, [%r70+-32];
	cvt.f64.f32 	%fd32, %f69;
	st.local.f64 	[%rd1], %fd32;
	cvta.global.u64 	%rd12, %rd11;
	{ // callseq 28, 0
	.param .b64 param0;
	st.param.b64 	[param0], %rd12;
	.param .b64 param1;
	st.param.b64 	[param1], %rd13;
	.param .b32 retval0;
	call.uni (retval0), 
	vprintf, 
	(
	param0, 
	param1
	);
	ld.param.b32 	%r71, [retval0];
	} // callseq 28
	ld.shared.f32 	%f70, [%r70+-28];
	cvt.f64.f32 	%fd33, %f70;
	st.local.f64 	[%rd1], %fd33;
	{ // callseq 29, 0
	.param .b64 param0;
	st.param.b64 	[param0], %rd12;
	.param .b64 param1;
	st.param.b64 	[param1], %rd13;
	.param .b32 retval0;
	call.uni (retval0), 
	vprintf, 
	(
	param0, 
	param1
	);
	ld.param.b32 	%r73, [retval0];
	} // callseq 29
	ld.shared.f32 	%f71, [%r70+-24];
	cvt.f64.f32 	%fd34, %f71;
	st.local.f64 	[%rd1], %fd34;
	{ // callseq 30, 0
	.param .b64 param0;
	st.param.b64 	[param0], %rd12;
	.param .b64 param1;
	st.param.b64 	[param1], %rd13;
	.param .b32 retval0;
	call.uni (retval0), 
	vprintf, 
	(
	param0, 
	param1
	);
	ld.param.b32 	%r75, [retval0];
	} // callseq 30
	ld.shared.f32 	%f72, [%r70+-20];
	cvt.f64.f32 	%fd35, %f72;
	st.local.f64 	[%rd1], %fd35;
	{ // callseq 31, 0
	.param .b64 param0;
	st.param.b64 	[param0], %rd12;
	.param .b64 param1;
	st.param.b64 	[param1], %rd13;
	.param .b32 retval0;
	call.uni (retval0), 
	vprintf, 
	(
	param0, 
	param1
	);
	ld.param.b32 	%r77, [retval0];
	} // callseq 31
	ld.shared.f32 	%f73, [%r70+-16];
	cvt.f64.f32 	%fd36, %f73;
	st.local.f64 	[%rd1], %fd36;
	{ // callseq 32, 0
	.param .b64 param0;
	st.param.b64 	[param0], %rd12;
	.param .b64 param1;
	st.param.b64 	[param1], %rd13;
	.param .b32 retval0;
	call.uni (retval0), 
	vprintf, 
	(
	param0, 
	param1
	);
	ld.param.b32 	%r79, [retval0];
	} // callseq 32
	ld.shared.f32 	%f74, [%r70+-12];
	cvt.f64.f32 	%fd37, %f74;
	st.local.f64 	[%rd1], %fd37;
	{ // callseq 33, 0
	.param .b64 param0;
	st.param.b64 	[param0], %rd12;
	.param .b64 param1;
	st.param.b64 	[param1], %rd13;
	.param .b32 retval0;
	call.uni (retval0), 
	vprintf, 
	(
	param0, 
	param1
	);
	ld.param.b32 	%r81, [retval0];
	} // callseq 33
	ld.shared.f32 	%f75, [%r70+-8];
	cvt.f64.f32 	%fd38, %f75;
	st.local.f64 	[%rd1], %fd38;
	{ // callseq 34, 0
	.param .b64 param0;
	st.param.b64 	[param0], %rd12;
	.param .b64 param1;
	st.param.b64 	[param1], %rd13;
	.param .b32 retval0;
	call.uni (retval0), 
	vprintf, 
	(
	param0, 
	param1
	);
	ld.param.b32 	%r83, [retval0];
	} // callseq 34
	ld.shared.f32 	%f76, [%r70+-4];
	cvt.f64.f32 	%fd39, %f76;
	st.local.f64 	[%rd1], %fd39;
	{ // callseq 35, 0
	.param .b64 param0;
	st.param.b64 	[param0], %rd12;
	.param .b64 param1;
	st.param.b64 	[param1], %rd13;
	.param .b32 retval0;
	call.uni (retval0), 
	vprintf, 
	(
	param0, 
	param1
	);
	ld.param.b32 	%r85, [retval0];
	} // callseq 35
	ld.shared.f32 	%f77, [%r70];
	cvt.f64.f32 	%fd40, %f77;
	st.local.f64 	[%rd1], %fd40;
	{ // callseq 36, 0
	.param .b64 param0;
	st.param.b64 	[param0], %rd12;
	.param .b64 param1;
	st.param.b64 	[param1], %rd13;
	.param .b32 retval0;
	call.uni (retval0), 
	vprintf, 
	(
	param0, 
	param1
	);
	ld.param.b32 	%r87, [retval0];
	} // callseq 36
	ld.shared.f32 	%f78, [%r70+4];
	cvt.f64.f32 	%fd41, %f78;
	st.local.f64 	[%rd1], %fd41;
	{ // callseq 37, 0
	.param .b64 param0;
	st.param.b64 	[param0], %rd12;
	.param .b64 param1;
	st.param.b64 	[param1], %rd13;
	.param .b32 retval0;
	call.uni (retval0), 
	vprintf, 
	(
	param0, 
	param1
	);
	ld.param.b32 	%r89, [retval0];
	} // callseq 37
	ld.shared.f32 	%f79, [%r70+8];
	cvt.f64.f32 	%fd42, %f79;
	st.local.f64 	[%rd1], %fd42;
	{ // callseq 38, 0
	.param .b64 param0;
	st.param.b64 	[param0], %rd12;
	.param .b64 param1;
	st.param.b64 	[param1], %rd13;
	.param .b32 retval0;
	call.uni (retval0), 
	vprintf, 
	(
	param0, 
	param1
	);
	ld.param.b32 	%r91, [retval0];
	} // callseq 38
	ld.shared.f32 	%f80, [%r70+12];
	cvt.f64.f32 	%fd43, %f80;
	st.local.f64 	[%rd1], %fd43;
	{ // callseq 39, 0
	.param .b64 param0;
	st.param.b64 	[param0], %rd12;
	.param .b64 param1;
	st.param.b64 	[param1], %rd13;
	.param .b32 retval0;
	call.uni (retval0), 
	vprintf, 
	(
	param0, 
	param1
	);
	ld.param.b32 	%r93, [retval0];
	} // callseq 39
	ld.shared.f32 	%f81, [%r70+16];
	cvt.f64.f32 	%fd44, %f81;
	st.local.f64 	[%rd1], %fd44;
	{ // callseq 40, 0
	.param .b64 param0;
	st.param.b64 	[param0], %rd12;
	.param .b64 param1;
	st.param.b64 	[param1], %rd13;
	.param .b32 retval0;
	call.uni (retval0), 
	vprintf, 
	(
	param0, 
	param1
	);
	ld.param.b32 	%r95, [retval0];
	} // callseq 40
	ld.shared.f32 	%f82, [%r70+20];
	cvt.f64.f32 	%fd45, %f82;
	st.local.f64 	[%rd1], %fd45;
	{ // callseq 41, 0
	.param .b64 param0;
	st.param.b64 	[param0], %rd12;
	.param .b64 param1;
	st.param.b64 	[param1], %rd13;
	.param .b32 retval0;
	call.uni (retval0), 
	vprintf, 
	(
	param0, 
	param1
	);
	ld.param.b32 	%r97, [retval0];
	} // callseq 41
	ld.shared.f32 	%f83, [%r70+24];
	cvt.f64.f32 	%fd46, %f83;
	st.local.f64 	[%rd1], %fd46;
	{ // callseq 42, 0
	.param .b64 param0;
	st.param.b64 	[param0], %rd12;
	.param .b64 param1;
	st.param.b64 	[param1], %rd13;
	.param .b32 retval0;
	call.uni (retval0), 
	vprintf, 
	(
	param0, 
	param1
	);
	ld.param.b32 	%r99, [retval0];
	} // callseq 42
	ld.shared.f32 	%f84, [%r70+28];
	cvt.f64.f32 	%fd47, %f84;
	st.local.f64 	[%rd1], %fd47;
	{ // callseq 43, 0
	.param .b64 param0;
	st.param.b64 	[param0], %rd12;
	.param .b64 param1;
	st.param.b64 	[param1], %rd13;
	.param .b32 retval0;
	call.uni (retval0), 
	vprintf, 
	(
	param0, 
	param1
	);
	ld.param.b32 	%r101, [retval0];
	} // callseq 43
	cvta.global.u64 	%rd15, %rd7;
	{ // callseq 44, 0
	.param .b64 param0;
	st.param.b64 	[param0], %rd15;
	.param .b64 param1;
	st.param.b64 	[param1], 0;
	.param .b32 retval0;
	call.uni (retval0), 
	vprintf, 
	(
	param0, 
	param1
	);
	ld.param.b32 	%r103, [retval0];
	} // callseq 44
	add.s32 	%r205, %r205, 64;
	setp.ne.s32 	%p4, %r205, 1056;
	@%p4 bra 	$L__BB4_6;
$L__BB4_7:
	shr.u32 	%r105, %r1, 2;
	and.b32  	%r106, %r1, 3;
	setp.ne.s32 	%p5, %r1, 0;
	shl.b32 	%r107, %r105, 4;
	shl.b32 	%r108, %r1, 1;
	and.b32  	%r109, %r108, 6;
	or.b32  	%r110, %r107, %r109;
	shl.b32 	%r111, %r110, 2;
	mov.u32 	%r112, _ZZ8test_mmavE1C;
	add.s32 	%r113, %r112, %r111;
	ld.shared.f32 	%f1, [%r113];
	ld.shared.f32 	%f2, [%r113+4];
	ld.shared.f32 	%f3, [%r113+512];
	ld.shared.f32 	%f4, [%r113+516];
	sub.s32 	%r114, %r110, %r106;
	shl.b32 	%r115, %r1, 4;
	and.b32  	%r116, %r115, 48;
	add.s32 	%r117, %r116, %r105;
	shl.b32 	%r118, %r114, 2;
	mov.u32 	%r119, _ZZ8test_mmavE1A;
	add.s32 	%r120, %r119, %r118;
	ld.shared.f32 	%f5, [%r120];
	ld.shared.f32 	%f6, [%r120+512];
	ld.shared.f32 	%f7, [%r120+16];
	ld.shared.f32 	%f8, [%r120+528];
	shl.b32 	%r121, %r117, 2;
	mov.u32 	%r122, _ZZ8test_mmavE1B;
	add.s32 	%r123, %r122, %r121;
	ld.shared.f32 	%f9, [%r123];
	ld.shared.f32 	%f10, [%r123+256];
	@%p5 bra 	$L__BB4_9;
	cvt.f64.f32 	%fd48, %f5;
	cvt.f64.f32 	%fd49, %f6;
	cvt.f64.f32 	%fd50, %f7;
	cvt.f64.f32 	%fd51, %f8;
	cvt.f64.f32 	%fd52, %f9;
	cvt.f64.f32 	%fd53, %f10;
	cvt.f64.f32 	%fd54, %f1;
	cvt.f64.f32 	%fd55, %f2;
	cvt.f64.f32 	%fd56, %f3;
	cvt.f64.f32 	%fd57, %f4;
	add.u64 	%rd16, %SP, 0;
	add.u64 	%rd17, %SPL, 0;
	st.local.v2.f64 	[%rd17], {%fd48, %fd49};
	st.local.v2.f64 	[%rd17+16], {%fd50, %fd51};
	st.local.v2.f64 	[%rd17+32], {%fd52, %fd53};
	st.local.v2.f64 	[%rd17+48], {%fd54, %fd55};
	st.local.v2.f64 	[%rd17+64], {%fd56, %fd57};
	mov.u64 	%rd18, $str$7;
	cvta.global.u64 	%rd19, %rd18;
	{ // callseq 45, 0
	.param .b64 param0;
	st.param.b64 	[param0], %rd19;
	.param .b64 param1;
	st.param.b64 	[param1], %rd16;
	.param .b32 retval0;
	call.uni (retval0), 
	vprintf, 
	(
	param0, 
	param1
	);
	ld.param.b32 	%r124, [retval0];
	} // callseq 45
$L__BB4_9:
	mov.u32 	%r132, %tid.x;
	setp.ne.s32 	%p6, %r132, 0;
	bar.sync 	0;
	mov.b32 	%r126, %f5;
	mov.b32 	%r127, %f6;
	mov.b32 	%r128, %f7;
	mov.b32 	%r129, %f8;
	mov.b32 	%r130, %f9;
	mov.b32 	%r131, %f10;
	// begin inline asm
	mma.sync.aligned.m16n8k8.row.col.f32.tf32.tf32.f32 {%f85,%f86,%f87,%f88}, {%r126,%r127,%r128,%r129}, {%r130,%r131}, {%f1,%f2,%f3,%f4};

	// end inline asm
	shr.u32 	%r133, %r132, 2;
	shl.b32 	%r134, %r133, 4;
	and.b32  	%r135, %r132, 3;
	shl.b32 	%r136, %r132, 1;
	and.b32  	%r137, %r136, 6;
	or.b32  	%r138, %r134, %r137;
	sub.s32 	%r139, %r138, %r135;
	shl.b32 	%r140, %r139, 2;
	mov.u32 	%r141, _ZZ8test_mmavE1A;
	add.s32 	%r142, %r141, %r140;
	ld.shared.f32 	%f15, [%r142+32];
	ld.shared.f32 	%f16, [%r142+544];
	ld.shared.f32 	%f17, [%r142+48];
	ld.shared.f32 	%f18, [%r142+560];
	shl.b32 	%r143, %r132, 4;
	and.b32  	%r144, %r143, 48;
	add.s32 	%r145, %r144, %r133;
	shl.b32 	%r146, %r145, 2;
	mov.u32 	%r147, _ZZ8test_mmavE1B;
	add.s32 	%r148, %r147, %r146;
	ld.shared.f32 	%f19, [%r148+512];
	ld.shared.f32 	%f20, [%r148+768];
	@%p6 bra 	$L__BB4_11;
	cvt.f64.f32 	%fd58, %f15;
	cvt.f64.f32 	%fd59, %f16;
	cvt.f64.f32 	%fd60, %f17;
	cvt.f64.f32 	%fd61, %f18;
	cvt.f64.f32 	%fd62, %f19;
	cvt.f64.f32 	%fd63, %f20;
	cvt.f64.f32 	%fd64, %f85;
	cvt.f64.f32 	%fd65, %f86;
	cvt.f64.f32 	%fd66, %f87;
	cvt.f64.f32 	%fd67, %f88;
	add.u64 	%rd20, %SP, 0;
	add.u64 	%rd21, %SPL, 0;
	st.local.v2.f64 	[%rd21], {%fd58, %fd59};
	st.local.v2.f64 	[%rd21+16], {%fd60, %fd61};
	st.local.v2.f64 	[%rd21+32], {%fd62, %fd63};
	st.local.v2.f64 	[%rd21+48], {%fd64, %fd65};
	st.local.v2.f64 	[%rd21+64], {%fd66, %fd67};
	mov.u64 	%rd22, $str$7;
	cvta.global.u64 	%rd23, %rd22;
	{ // callseq 46, 0
	.param .b64 param0;
	st.param.b64 	[param0], %rd23;
	.param .b64 param1;
	st.param.b64 	[param1], %rd20;
	.param .b32 retval0;
	call.uni (retval0), 
	vprintf, 
	(
	param0, 
	param1
	);
	ld.param.b32 	%r149, [retval0];
	} // callseq 46
$L__BB4_11:
	mov.u32 	%r157, %tid.x;
	setp.ne.s32 	%p7, %r157, 0;
	bar.sync 	0;
	mov.b32 	%r151, %f15;
	mov.b32 	%r152, %f16;
	mov.b32 	%r153, %f17;
	mov.b32 	%r154, %f18;
	mov.b32 	%r155, %f19;
	mov.b32 	%r156, %f20;
	// begin inline asm
	mma.sync.aligned.m16n8k8.row.col.f32.tf32.tf32.f32 {%f93,%f94,%f95,%f96}, {%r151,%r152,%r153,%r154}, {%r155,%r156}, {%f85,%f86,%f87,%f88};

	// end inline asm
	shl.b32 	%r158, %r157, 3;
	and.b32  	%r159, %r158, 24;
	shl.b32 	%r160, %r157, 4;
	and.b32  	%r161, %r160, 16320;
	or.b32  	%r162, %r161, %r159;
	mov.u32 	%r163, _ZZ8test_mmavE1C;
	add.s32 	%r164, %r163, %r162;
	st.shared.f32 	[%r164], %f93;
	st.shared.f32 	[%r164+4], %f94;
	st.shared.f32 	[%r164+512], %f95;
	st.shared.f32 	[%r164+516], %f96;
	@%p7 bra 	$L__BB4_14;
	cvt.f64.f32 	%fd68, %f15;
	cvt.f64.f32 	%fd69, %f16;
	cvt.f64.f32 	%fd70, %f17;
	cvt.f64.f32 	%fd71, %f18;
	cvt.f64.f32 	%fd72, %f19;
	cvt.f64.f32 	%fd73, %f20;
	cvt.f64.f32 	%fd74, %f93;
	cvt.f64.f32 	%fd75, %f94;
	cvt.f64.f32 	%fd76, %f95;
	cvt.f64.f32 	%fd77, %f96;
	add.u64 	%rd24, %SP, 0;
	add.u64 	%rd2, %SPL, 0;
	st.local.v2.f64 	[%rd2], {%fd68, %fd69};
	st.local.v2.f64 	[%rd2+16], {%fd70, %fd71};
	st.local.v2.f64 	[%rd2+32], {%fd72, %fd73};
	st.local.v2.f64 	[%rd2+48], {%fd74, %fd75};
	st.local.v2.f64 	[%rd2+64], {%fd76, %fd77};
	mov.u64 	%rd25, $str$7;
	cvta.global.u64 	%rd26, %rd25;
	{ // callseq 47, 0
	.param .b64 param0;
	st.param.b64 	[param0], %rd26;
	.param .b64 param1;
	st.param.b64 	[param1], %rd24;
	.param .b32 retval0;
	call.uni (retval0), 
	vprintf, 
	(
	param0, 
	param1
	);
	ld.param.b32 	%r166, [retval0];
	} // callseq 47
	mov.b32 	%r206, 32;
	mov.u64 	%rd27, $str$5;
	mov.u64 	%rd30, $str$6;
$L__BB4_13:
	add.s32 	%r169, %r163, %r206;
	ld.shared.f32 	%f101, [%r169+-32];
	cvt.f64.f32 	%fd78, %f101;
	st.local.f64 	[%rd2], %fd78;
	cvta.global.u64 	%rd28, %rd27;
	{ // callseq 48, 0
	.param .b64 param0;
	st.param.b64 	[param0], %rd28;
	.param .b64 param1;
	st.param.b64 	[param1], %rd24;
	.param .b32 retval0;
	call.uni (retval0), 
	vprintf, 
	(
	param0, 
	param1
	);
	ld.param.b32 	%r170, [retval0];
	} // callseq 48
	ld.shared.f32 	%f102, [%r169+-28];
	cvt.f64.f32 	%fd79, %f102;
	st.local.f64 	[%rd2], %fd79;
	{ // callseq 49, 0
	.param .b64 param0;
	st.param.b64 	[param0], %rd28;
	.param .b64 param1;
	st.param.b64 	[param1], %rd24;
	.param .b32 retval0;
	call.uni (retval0), 
	vprintf, 
	(
	param0, 
	param1
	);
	ld.param.b32 	%r172, [retval0];
	} // callseq 49
	ld.shared.f32 	%f103, [%r169+-24];
	cvt.f64.f32 	%fd80, %f103;
	st.local.f64 	[%rd2], %fd80;
	{ // callseq 50, 0
	.param .b64 param0;
	st.param.b64 	[param0], %rd28;
	.param .b64 param1;
	st.param.b64 	[param1], %rd24;
	.param .b32 retval0;
	call.uni (retval0), 
	vprintf, 
	(
	param0, 
	param1
	);
	ld.param.b32 	%r174, [retval0];
	} // callseq 50
	ld.shared.f32 	%f104, [%r169+-20];
	cvt.f64.f32 	%fd81, %f104;
	st.local.f64 	[%rd2], %fd81;
	{ // callseq 51, 0
	.param .b64 param0;
	st.param.b64 	[param0], %rd28;
	.param .b64 param1;
	st.param.b64 	[param1], %rd24;
	.param .b32 retval0;
	call.uni (retval0), 
	vprintf, 
	(
	param0, 
	param1
	);
	ld.param.b32 	%r176, [retval0];
	} // callseq 51
	ld.shared.f32 	%f105, [%r169+-16];
	cvt.f64.f32 	%fd82, %f105;
	st.local.f64 	[%rd2], %fd82;
	{ // callseq 52, 0
	.param .b64 param0;
	st.param.b64 	[param0], %rd28;
	.param .b64 param1;
	st.param.b64 	[param1], %rd24;
	.param .b32 retval0;
	call.uni (retval0), 
	vprintf, 
	(
	param0, 
	param1
	);
	ld.param.b32 	%r178, [retval0];
	} // callseq 52
	ld.shared.f32 	%f106, [%r169+-12];
	cvt.f64.f32 	%fd83, %f106;
	st.local.f64 	[%rd2], %fd83;
	{ // callseq 53, 0
	.param .b64 param0;
	st.param.b64 	[param0], %rd28;
	.param .b64 param1;
	st.param.b64 	[param1], %rd24;
	.param .b32 retval0;
	call.uni (retval0), 
	vprintf, 
	(
	param0, 
	param1
	);
	ld.param.b32 	%r180, [retval0];
	} // callseq 53
	ld.shared.f32 	%f107, [%r169+-8];
	cvt.f64.f32 	%fd84, %f107;
	st.local.f64 	[%rd2], %fd84;
	{ // callseq 54, 0
	.param .b64 param0;
	st.param.b64 	[param0], %rd28;
	.param .b64 param1;
	st.param.b64 	[param1], %rd24;
	.param .b32 retval0;
	call.uni (retval0), 
	vprintf, 
	(
	param0, 
	param1
	);
	ld.param.b32 	%r182, [retval0];
	} // callseq 54
	ld.shared.f32 	%f108, [%r169+-4];
	cvt.f64.f32 	%fd85, %f108;
	st.local.f64 	[%rd2], %fd85;
	{ // callseq 55, 0
	.param .b64 param0;
	st.param.b64 	[param0], %rd28;
	.param .b64 param1;
	st.param.b64 	[param1], %rd24;
	.param .b32 retval0;
	call.uni (retval0), 
	vprintf, 
	(
	param0, 
	param1
	);
	ld.param.b32 	%r184, [retval0];
	} // callseq 55
	ld.shared.f32 	%f109, [%r169];
	cvt.f64.f32 	%fd86, %f109;
	st.local.f64 	[%rd2], %fd86;
	{ // callseq 56, 0
	.param .b64 param0;
	st.param.b64 	[param0], %rd28;
	.param .b64 param1;
	st.param.b64 	[param1], %rd24;
	.param .b32 retval0;
	call.uni (retval0), 
	vprintf, 
	(
	param0, 
	param1
	);
	ld.param.b32 	%r186, [retval0];
	} // callseq 56
	ld.shared.f32 	%f110, [%r169+4];
	cvt.f64.f32 	%fd87, %f110;
	st.local.f64 	[%rd2], %fd87;
	{ // callseq 57, 0
	.param .b64 param0;
	st.param.b64 	[param0], %rd28;
	.param .b64 param1;
	st.param.b64 	[param1], %rd24;
	.param .b32 retval0;
	call.uni (retval0), 
	vprintf, 
	(
	param0, 
	param1
	);
	ld.param.b32 	%r188, [retval0];
	} // callseq 57
	ld.shared.f32 	%f111, [%r169+8];
	cvt.f64.f32 	%fd88, %f111;
	st.local.f64 	[%rd2], %fd88;
	{ // callseq 58, 0
	.param .b64 param0;
	st.param.b64 	[param0], %rd28;
	.param .b64 param1;
	st.param.b64 	[param1], %rd24;
	.param .b32 retval0;
	call.uni (retval0), 
	vprintf, 
	(
	param0, 
	param1
	);
	ld.param.b32 	%r190, [retval0];
	} // callseq 58
	ld.shared.f32 	%f112, [%r169+12];
	cvt.f64.f32 	%fd89, %f112;
	st.local.f64 	[%rd2], %fd89;
	{ // callseq 59, 0
	.param .b64 param0;
	st.param.b64 	[param0], %rd28;
	.param .b64 param1;
	st.param.b64 	[param1], %rd24;
	.param .b32 retval0;
	call.uni (retval0), 
	vprintf, 
	(
	param0, 
	param1
	);
	ld.param.b32 	%r192, [retval0];
	} // callseq 59
	ld.shared.f32 	%f113, [%r169+16];
	cvt.f64.f32 	%fd90, %f113;
	st.local.f64 	[%rd2], %fd90;
	{ // callseq 60, 0
	.param .b64 param0;
	st.param.b64 	[param0], %rd28;
	.param .b64 param1;
	st.param.b64 	[param1], %rd24;
	.param .b32 retval0;
	call.uni (retval0), 
	vprintf, 
	(
	param0, 
	param1
	);
	ld.param.b32 	%r194, [retval0];
	} // callseq 60
	ld.shared.f32 	%f114, [%r169+20];
	cvt.f64.f32 	%fd91, %f114;
	st.local.f64 	[%rd2], %fd91;
	{ // callseq 61, 0
	.param .b64 param0;
	st.param.b64 	[param0], %rd28;
	.param .b64 param1;
	st.param.b64 	[param1], %rd24;
	.param .b32 retval0;
	call.uni (retval0), 
	vprintf, 
	(
	param0, 
	param1
	);
	ld.param.b32 	%r196, [retval0];
	} // callseq 61
	ld.shared.f32 	%f115, [%r169+24];
	cvt.f64.f32 	%fd92, %f115;
	st.local.f64 	[%rd2], %fd92;
	{ // callseq 62, 0
	.param .b64 param0;
	st.param.b64 	[param0], %rd28;
	.param .b64 param1;
	st.param.b64 	[param1], %rd24;
	.param .b32 retval0;
	call.uni (retval0), 
	vprintf, 
	(
	param0, 
	param1
	);
	ld.param.b32 	%r198, [retval0];
	} // callseq 62
	ld.shared.f32 	%f116, [%r169+28];
	cvt.f64.f32 	%fd93, %f116;
	st.local.f64 	[%rd2], %fd93;
	{ // callseq 63, 0
	.param .b64 param0;
	st.param.b64 	[param0], %rd28;
	.param .b64 param1;
	st.param.b64 	[param1], %rd24;
	.param .b32 retval0;
	call.uni (retval0), 
	vprintf, 
	(
	param0, 
	param1
	);
	ld.param.b32 	%r200, [retval0];
	} // callseq 63
	cvta.global.u64 	%rd31, %rd30;
	{ // callseq 64, 0
	.param .b64 param0;
	st.param.b64 	[param0], %rd31;
	.param .b64 param1;
	st.param.b64 	[param1], 0;
	.param .b32 retval0;
	call.uni (retval0), 
	vprintf, 
	(
	param0, 
	param1
	);
	ld.param.b32 	%r202, [retval0];
	} // callseq 64
	add.s32 	%r206, %r206, 64;
	setp.ne.s32 	%p8, %r206, 1056;
	@%p8 bra 	$L__BB4_13;
$L__BB4_14:
	ret;

}


// ===== COMPILED SASS (sm_100) =====

	.target	sm_100

	.elftype	@"ET_EXEC"


//--------------------- .note.nv.tkinfo           --------------------------
	.section	.note.nv.tkinfo,"",@"SHT_NOTE"
	.sectionflags	@"SHF_NOTE_NV_TKINFO"
	.tkinfo
        /*0018*/ 	.word	0x00000002
        /*0030*/ 	.string	""
        /*0030*/ 	.string	"ptxas"
        /*0030*/ 	.string	"Cuda compilation tools, release 13.0, V13.0.88"
        /*0030*/ 	.string	"Build cuda_13.0.r13.0/compiler.36424714_0"
        /*0030*/ 	.string	"-arch sm_100 -m 64 "



//--------------------- .note.nv.cuinfo           --------------------------
	.section	.note.nv.cuinfo,"",@"SHT_NOTE"
	.sectionflags	@"SHF_NOTE_NV_CUINFO"
        /*0018*/ 	.short	0x0002
        /*001a*/ 	.short	0x0064
        /*001c*/ 	.short	0x0082
	.zero		2


//--------------------- .nv.info                  --------------------------
	.section	.nv.info,"",@"SHT_CUDA_INFO"
	.align	4


	//----- nvinfo : EIATTR_REGCOUNT
	.align		4
        /*0000*/ 	.byte	0x04, 0x2f
        /*0002*/ 	.short	(.L_9 - .L_8)
	.align		4
.L_8:
        /*0004*/ 	.word	index@(_Z11global_funcv)
        /*0008*/ 	.word	0x00000019


	//----- nvinfo : EIATTR_FRAME_SIZE
	.align		4
.L_9:
        /*000c*/ 	.byte	0x04, 0x11
        /*000e*/ 	.short	(.L_11 - .L_10)
	.align		4
.L_10:
        /*0010*/ 	.word	index@(_Z11global_funcv)
        /*0014*/ 	.word	0x00000010


	//----- nvinfo : EIATTR_REGCOUNT
	.align		4
.L_11:
        /*0018*/ 	.byte	0x04, 0x2f
        /*001a*/ 	.short	(.L_13 - .L_12)
	.align		4
.L_12:
        /*001c*/ 	.word	index@(_Z13test_ldmatrixv)
        /*0020*/ 	.word	0x00000018


	//----- nvinfo : EIATTR_FRAME_SIZE
	.align		4
.L_13:
        /*0024*/ 	.byte	0x04, 0x11
        /*0026*/ 	.short	(.L_15 - .L_14)
	.align		4
.L_14:
        /*0028*/ 	.word	index@(_Z13test_ldmatrixv)
        /*002c*/ 	.word	0x00000010


	//----- nvinfo : EIATTR_REGCOUNT
	.align		4
.L_15:
        /*0030*/ 	.byte	0x04, 0x2f
        /*0032*/ 	.short	(.L_17 - .L_16)
	.align		4
.L_16:
        /*0034*/ 	.word	index@(_Z13test_wideloadv)
        /*0038*/ 	.word	0x00000018


	//----- nvinfo : EIATTR_FRAME_SIZE
	.align		4
.L_17:
        /*003c*/ 	.byte	0x04, 0x11
        /*003e*/ 	.short	(.L_19 - .L_18)
	.align		4
.L_18:
        /*0040*/ 	.word	index@(_Z13test_wideloadv)
        /*0044*/ 	.word	0x00000018


	//----- nvinfo : EIATTR_REGCOUNT
	.align		4
.L_19:
        /*0048*/ 	.byte	0x04, 0x2f
        /*004a*/ 	.short	(.L_21 - .L_20)
	.align		4
.L_20:
        /*004c*/ 	.word	index@(_Z9test_shflv)
        /*0050*/ 	.word	0x00000018


	//----- nvinfo : EIATTR_FRAME_SIZE
	.align		4
.L_21:
        /*0054*/ 	.byte	0x04, 0x11
        /*0056*/ 	.short	(.L_23 - .L_22)
	.align		4
.L_22:
        /*0058*/ 	.word	index@(_Z9test_shflv)
        /*005c*/ 	.word	0x00000020


	//----- nvinfo : EIATTR_REGCOUNT
	.align		4
.L_23:
        /*0060*/ 	.byte	0x04, 0x2f
        /*0062*/ 	.short	(.L_25 - .L_24)
	.align		4
.L_24:
        /*0064*/ 	.word	index@(_Z8test_mmav)
        /*0068*/ 	.word	0x0000002b


	//----- nvinfo : EIATTR_FRAME_SIZE
	.align		4
.L_25:
        /*006c*/ 	.byte	0x04, 0x11
        /*006e*/ 	.short	(.L_27 - .L_26)
	.align		4
.L_26:
        /*0070*/ 	.word	index@(_Z8test_mmav)
        /*0074*/ 	.word	0x00000050


	//----- nvinfo : EIATTR_MIN_STACK_SIZE
	.align		4
.L_27:
        /*0078*/ 	.byte	0x04, 0x12
        /*007a*/ 	.short	(.L_29 - .L_28)
	.align		4
.L_28:
        /*007c*/ 	.word	index@(_Z8test_mmav)
        /*0080*/ 	.word	0x00000050


	//----- nvinfo : EIATTR_MIN_STACK_SIZE
	.align		4
.L_29:
        /*0084*/ 	.byte	0x04, 0x12
        /*0086*/ 	.short	(.L_31 - .L_30)
	.align		4
.L_30:
        /*0088*/ 	.word	index@(_Z9test_shflv)
        /*008c*/ 	.word	0x00000020


	//----- nvinfo : EIATTR_MIN_STACK_SIZE
	.align		4
.L_31:
        /*0090*/ 	.byte	0x04, 0x12
        /*0092*/ 	.short	(.L_33 - .L_32)
	.align		4
.L_32:
        /*0094*/ 	.word	index@(_Z13test_wideloadv)
        /*0098*/ 	.word	0x00000018


	//----- nvinfo : EIATTR_MIN_STACK_SIZE
	.align		4
.L_33:
        /*009c*/ 	.byte	0x04, 0x12
        /*009e*/ 	.short	(.L_35 - .L_34)
	.align		4
.L_34:
        /*00a0*/ 	.word	index@(_Z13test_ldmatrixv)
        /*00a4*/ 	.word	0x00000010


	//----- nvinfo : EIATTR_MIN_STACK_SIZE
	.align		4
.L_35:
        /*00a8*/ 	.byte	0x04, 0x12
        /*00aa*/ 	.short	(.L_37 - .L_36)
	.align		4
.L_36:
        /*00ac*/ 	.word	index@(_Z11global_funcv)
        /*00b0*/ 	.word	0x00000010
.L_37:


//--------------------- .nv.compat                --------------------------
	.section	.nv.compat,"",@"SHT_CUDA_COMPAT_INFO"
	.align	4
        /*0000*/ 	.byte	0x02, 0x09, 0x00, 0x00, 0x02, 0x02, 0x01, 0x00, 0x02, 0x05, 0x05, 0x00, 0x03, 0x07, 0x01, 0x01
        /*0010*/ 	.byte	0x02, 0x03, 0x00, 0x00, 0x02, 0x06, 0x01, 0x00, 0x04, 0x0b, 0x08, 0x00, 0x01, 0x00, 0x00, 0x00
        /*0020*/ 	.byte	0x00, 0x00, 0x00, 0x00


//--------------------- .nv.info._Z8test_mmav     --------------------------
	.section	.nv.info._Z8test_mmav,"",@"SHT_CUDA_INFO"
	.sectionflags	@""
	.align	4


	//----- nvinfo : EIATTR_CUDA_API_VERSION
	.align		4
        /*0000*/ 	.byte	0x04, 0x37
        /*0002*/ 	.short	(.L_39 - .L_38)
.L_38:
        /*0004*/ 	.word	0x00000082


	//----- nvinfo : EIATTR_SPARSE_MMA_MASK
	.align		4
.L_39:
        /*0008*/ 	.byte	0x03, 0x50
        /*000a*/ 	.short	0x0000


	//----- nvinfo : EIATTR_MAXREG_COUNT
	.align		4
        /*000c*/ 	.byte	0x03, 0x1b
        /*000e*/ 	.short	0x00ff


	//----- nvinfo : EIATTR_NUM_BARRIERS
	.align		4
        /*0010*/ 	.byte	0x02, 0x4c
        /*0012*/ 	.byte	0x01
	.zero		1


	//----- nvinfo : EIATTR_EXTERNS
	.align		4
        /*0014*/ 	.byte	0x04, 0x0f
        /*0016*/ 	.short	(.L_41 - .L_40)


	//   ....[0]....
	.align		4
.L_40:
        /*0018*/ 	.word	index@(vprintf)


	//----- nvinfo : EIATTR_MERCURY_ISA_VERSION
	.align		4
.L_41:
        /*001c*/ 	.byte	0x03, 0x5f
        /*001e*/ 	.short	0x0101


	//----- nvinfo : EIATTR_VRC_CTA_INIT_COUNT
	.align		4
        /*0020*/ 	.byte	0x02, 0x4a
	.zero		1
	.zero		1


	//----- nvinfo : EIATTR_SYSCALL_OFFSETS
	.align		4
        /*0024*/ 	.byte	0x04, 0x46
        /*0026*/ 	.short	(.L_43 - .L_42)


	//   ....[0]....
.L_42:
        /*0028*/ 	.word	0x00000950


	//   ....[1]....
        /*002c*/ 	.word	0x00000a00


	//   ....[2]....
        /*0030*/ 	.word	0x00000ab0


	//   ....[3]....
        /*0034*/ 	.word	0x00000b60


	//   ....[4]....
        /*0038*/ 	.word	0x00000c10


	//   ....[5]....
        /*003c*/ 	.word	0x00000cc0


	//   ....[6]....
        /*0040*/ 	.word	0x00000d70


	//   ....[7]....
        /*0044*/ 	.word	0x00000e20


	//   ....[8]....
        /*0048*/ 	.word	0x00000ed0


	//   ....[9]....
        /*004c*/ 	.word	0x00000f80


	//   ....[10]....
        /*0050*/ 	.word	0x00001030


	//   ....[11]....
        /*0054*/ 	.word	0x000010e0


	//   ....[12]....
        /*0058*/ 	.word	0x00001190


	//   ....[13]....
        /*005c*/ 	.word	0x00001240


	//   ....[14]....
        /*0060*/ 	.word	0x000012f0


	//   ....[15]....
        /*0064*/ 	.word	0x000013a0


	//   ....[16]....
        /*0068*/ 	.word	0x00001410


	//   ....[17]....
        /*006c*/ 	.word	0x000014b0


	//   ....[18]....
        /*0070*/ 	.word	0x00001600


	//   ....[19]....
        /*0074*/ 	.word	0x000016b0


	//   ....[20]....
        /*0078*/ 	.word	0x00001760


	//   ....[21]....
        /*007c*/ 	.word	0x00001810


	//   ....[22]....
        /*0080*/ 	.word	0x000018c0


	//   ....[23]....
        /*0084*/ 	.word	0x00001970


	//   ....[24]....
        /*0088*/ 	.word	0x00001a20


	//   ....[25]....
        /*008c*/ 	.word	0x00001ad0


	//   ....[26]....
        /*0090*/ 	.word	0x00001b80


	//   ....[27]....
        /*0094*/ 	.word	0x00001c30


	//   ....[28]....
        /*0098*/ 	.word	0x00001ce0


	//   ....[29]....
        /*009c*/ 	.word	0x00001d90


	//   ....[30]....
        /*00a0*/ 	.word	0x00001e40


	//   ....[31]....
        /*00a4*/ 	.word	0x00001ef0


	//   ....[32]....
        /*00a8*/ 	.word	0x00001fa0


	//   ....[33]....
        /*00ac*/ 	.word	0x00002050


	//   ....[34]....
        /*00b0*/ 	.word	0x000020c0


	//   ....[35]....
        /*00b4*/ 	.word	0x00002440


	//   ....[36]....
        /*00b8*/ 	.word	0x00002780


	//   ....[37]....
        /*00bc*/ 	.word	0x00002a00


	//   ....[38]....
        /*00c0*/ 	.word	0x00002b10


	//   ....[39]....
        /*00c4*/ 	.word	0x00002bc0


	//   ....[40]....
        /*00c8*/ 	.word	0x00002c70


	//   ....[41]....
        /*00cc*/ 	.word	0x00002d20


	//   ....[42]....
        /*00d0*/ 	.word	0x00002dd0


	//   ....[43]....
        /*00d4*/ 	.word	0x00002e80


	//   ....[44]....
        /*00d8*/ 	.word	0x00002f30


	//   ....[45]....
        /*00dc*/ 	.word	0x00002fe0


	//   ....[46]....
        /*00e0*/ 	.word	0x00003090


	//   ....[47]....
        /*00e4*/ 	.word	0x00003140


	//   ....[48]....
        /*00e8*/ 	.word	0x000031f0


	//   ....[49]....
        /*00ec*/ 	.word	0x000032a0


	//   ....[50]....
        /*00f0*/ 	.word	0x00003350


	//   ....[51]....
        /*00f4*/ 	.word	0x00003400


	//   ....[52]....
        /*00f8*/ 	.word	0x000034b0


	//   ....[53]....
        /*00fc*/ 	.word	0x00003560


	//   ....[54]....
        /*0100*/ 	.word	0x000035d0


	//----- nvinfo : EIATTR_EXIT_INSTR_OFFSETS
	.align		4
.L_43:
        /*0104*/ 	.byte	0x04, 0x1c
        /*0106*/ 	.short	(.L_45 - .L_44)


	//   ....[0]....
.L_44:
        /*0108*/ 	.word	0x00002880


	//   ....[1]....
        /*010c*/ 	.word	0x00003600


	//----- nvinfo : EIATTR_CRS_STACK_SIZE
	.align		4
.L_45:
        /*0110*/ 	.byte	0x04, 0x1e
        /*0112*/ 	.short	(.L_47 - .L_46)
.L_46:
        /*0114*/ 	.word	0x00000000


	//----- nvinfo : EIATTR_SW_WAR
	.align		4
.L_47:
        /*0118*/ 	.byte	0x04, 0x36
        /*011a*/ 	.short	(.L_49 - .L_48)
.L_48:
        /*011c*/ 	.word	0x00000008
.L_49:


//--------------------- .nv.info._Z9test_shflv    --------------------------
	.section	.nv.info._Z9test_shflv,"",@"SHT_CUDA_INFO"
	.sectionflags	@""
	.align	4


	//----- nvinfo : EIATTR_CUDA_API_VERSION
	.align		4
        /*0000*/ 	.byte	0x04, 0x37
        /*0002*/ 	.short	(.L_51 - .L_50)
.L_50:
        /*0004*/ 	.word	0x00000082


	//----- nvinfo : EIATTR_SPARSE_MMA_MASK
	.align		4
.L_51:
        /*0008*/ 	.byte	0x03, 0x50
        /*000a*/ 	.short	0x0000


	//----- nvinfo : EIATTR_MAXREG_COUNT
	.align		4
        /*000c*/ 	.byte	0x03, 0x1b
        /*000e*/ 	.short	0x00ff


	//----- nvinfo : EIATTR_NUM_BARRIERS
	.align		4
        /*0010*/ 	.byte	0x02, 0x4c
        /*0012*/ 	.byte	0x01
	.zero		1


	//----- nvinfo : EIATTR_EXTERNS
	.align		4
        /*0014*/ 	.byte	0x04, 0x0f
        /*0016*/ 	.short	(.L_53 - .L_52)


	//   ....[0]....
	.align		4
.L_52:
        /*0018*/ 	.word	index@(vprintf)


	//----- nvinfo : EIATTR_MERCURY_ISA_VERSION
	.align		4
.L_53:
        /*001c*/ 	.byte	0x03, 0x5f
        /*001e*/ 	.short	0x0101


	//----- nvinfo : EIATTR_COOP_GROUP_MASK_REGIDS
	.align		4
        /*0020*/ 	.byte	0x04, 0x29
        /*0022*/ 	.short	(.L_55 - .L_54)


	//   ....[0]....
.L_54:
        /*0024*/ 	.word	0xffffffff


	//   ....[1]....
        /*0028*/ 	.word	0xffffffff


	//----- nvinfo : EIATTR_COOP_GROUP_INSTR_OFFSETS
	.align		4
.L_55:
        /*002c*/ 	.byte	0x04, 0x28
        /*002e*/ 	.short	(.L_57 - .L_56)


	//   ....[0]....
.L_56:
        /*0030*/ 	.word	0x00000200


	//   ....[1]....
        /*0034*/ 	.word	0x00000210


	//----- nvinfo : EIATTR_VRC_CTA_INIT_COUNT
	.align		4
.L_57:
        /*0038*/ 	.byte	0x02, 0x4a
	.zero		1
	.zero		1


	//----- nvinfo : EIATTR_SYSCALL_OFFSETS
	.align		4
        /*003c*/ 	.byte	0x04, 0x46
        /*003e*/ 	.short	(.L_59 - .L_58)


	//   ....[0]....
.L_58:
        /*0040*/ 	.word	0x00000290


	//----- nvinfo : EIATTR_EXIT_INSTR_OFFSETS
	.align		4
.L_59:
        /*0044*/ 	.byte	0x04, 0x1c
        /*0046*/ 	.short	(.L_61 - .L_60)


	//   ....[0]....
.L_60:
        /*0048*/ 	.word	0x000002a0


	//----- nvinfo : EIATTR_SW_WAR
	.align		4
.L_61:
        /*004c*/ 	.byte	0x04, 0x36
        /*004e*/ 	.short	(.L_63 - .L_62)
.L_62:
        /*0050*/ 	.word	0x00000008
.L_63:


//--------------------- .nv.info._Z13test_wideloadv --------------------------
	.section	.nv.info._Z13test_wideloadv,"",@"SHT_CUDA_INFO"
	.sectionflags	@""
	.align	4


	//----- nvinfo : EIATTR_CUDA_API_VERSION
	.align		4
        /*0000*/ 	.byte	0x04, 0x37
        /*0002*/ 	.short	(.L_65 - .L_64)
.L_64:
        /*0004*/ 	.word	0x00000082


	//----- nvinfo : EIATTR_SPARSE_MMA_MASK
	.align		4
.L_65:
        /*0008*/ 	.byte	0x03, 0x50
        /*000a*/ 	.short	0x0000


	//----- nvinfo : EIATTR_MAXREG_COUNT
	.align		4
        /*000c*/ 	.byte	0x03, 0x1b
        /*000e*/ 	.short	0x00ff


	//----- nvinfo : EIATTR_NUM_BARRIERS
	.align		4
        /*0010*/ 	.byte	0x02, 0x4c
        /*0012*/ 	.byte	0x01
	.zero		1


	//----- nvinfo : EIATTR_EXTERNS
	.align		4
        /*0014*/ 	.byte	0x04, 0x0f
        /*0016*/ 	.short	(.L_67 - .L_66)


	//   ....[0]....
	.align		4
.L_66:
        /*0018*/ 	.word	index@(vprintf)


	//----- nvinfo : EIATTR_MERCURY_ISA_VERSION
	.align		4
.L_67:
        /*001c*/ 	.byte	0x03, 0x5f
        /*001e*/ 	.short	0x0101


	//----- nvinfo : EIATTR_VRC_CTA_INIT_COUNT
	.align		4
        /*0020*/ 	.byte	0x02, 0x4a
	.zero		1
	.zero		1


	//----- nvinfo : EIATTR_SYSCALL_OFFSETS
	.align		4
        /*0024*/ 	.byte	0x04, 0x46
        /*0026*/ 	.short	(.L_69 - .L_68)


	//   ....[0]....
.L_68:
        /*0028*/ 	.word	0x000001d0


	//----- nvinfo : EIATTR_EXIT_INSTR_OFFSETS
	.align		4
.L_69:
        /*002c*/ 	.byte	0x04, 0x1c
        /*002e*/ 	.short	(.L_71 - .L_70)


	//   ....[0]....
.L_70:
        /*0030*/ 	.word	0x000001e0


	//----- nvinfo : EIATTR_SW_WAR
	.align		4
.L_71:
        /*0034*/ 	.byte	0x04, 0x36
        /*0036*/ 	.short	(.L_73 - .L_72)
.L_72:
        /*0038*/ 	.word	0x00000008
.L_73:


//--------------------- .nv.info._Z13test_ldmatrixv --------------------------
	.section	.nv.info._Z13test_ldmatrixv,"",@"SHT_CUDA_INFO"
	.sectionflags	@""
	.align	4


	//----- nvinfo : EIATTR_CUDA_API_VERSION
	.align		4
        /*0000*/ 	.byte	0x04, 0x37
        /*0002*/ 	.short	(.L_75 - .L_74)
.L_74:
        /*0004*/ 	.word	0x00000082


	//----- nvinfo : EIATTR_SPARSE_MMA_MASK
	.align		4
.L_75:
        /*0008*/ 	.byte	0x03, 0x50
        /*000a*/ 	.short	0x0000


	//----- nvinfo : EIATTR_MAXREG_COUNT
	.align		4
        /*000c*/ 	.byte	0x03, 0x1b
        /*000e*/ 	.short	0x00ff


	//----- nvinfo : EIATTR_NUM_BARRIERS
	.align		4
        /*0010*/ 	.byte	0x02, 0x4c
        /*0012*/ 	.byte	0x01
	.zero		1


	//----- nvinfo : EIATTR_EXTERNS
	.align		4
        /*0014*/ 	.byte	0x04, 0x0f
        /*0016*/ 	.short	(.L_77 - .L_76)


	//   ....[0]....
	.align		4
.L_76:
        /*0018*/ 	.word	index@(vprintf)


	//----- nvinfo : EIATTR_MERCURY_ISA_VERSION
	.align		4
.L_77:
        /*001c*/ 	.byte	0x03, 0x5f
        /*001e*/ 	.short	0x0101


	//----- nvinfo : EIATTR_VRC_CTA_INIT_COUNT
	.align		4
        /*0020*/ 	.byte	0x02, 0x4a
	.zero		1
	.zero		1


	//----- nvinfo : EIATTR_SYSCALL_OFFSETS
	.align		4
        /*0024*/ 	.byte	0x04, 0x46
        /*0026*/ 	.short	(.L_79 - .L_78)


	//   ....[0]....
.L_78:
        /*0028*/ 	.word	0x000001f0


	//----- nvinfo : EIATTR_EXIT_INSTR_OFFSETS
	.align		4
.L_79:
        /*002c*/ 	.byte	0x04, 0x1c
        /*002e*/ 	.short	(.L_81 - .L_80)


	//   ....[0]....
.L_80:
        /*0030*/ 	.word	0x00000200


	//----- nvinfo : EIATTR_SW_WAR
	.align		4
.L_81:
        /*0034*/ 	.byte	0x04, 0x36
        /*0036*/ 	.short	(.L_83 - .L_82)
.L_82:
        /*0038*/ 	.word	0x00000008
.L_83:


//--------------------- .nv.info._Z11global_funcv --------------------------
	.section	.nv.info._Z11global_funcv,"",@"SHT_CUDA_INFO"
	.sectionflags	@""
	.align	4


	//----- nvinfo : EIATTR_CUDA_API_VERSION
	.align		4
        /*0000*/ 	.byte	0x04, 0x37
        /*0002*/ 	.short	(.L_85 - .L_84)
.L_84:
        /*0004*/ 	.word	0x00000082


	//----- nvinfo : EIATTR_SPARSE_MMA_MASK
	.align		4
.L_85:
        /*0008*/ 	.byte	0x03, 0x50
        /*000a*/ 	.short	0x0000


	//----- nvinfo : EIATTR_MAXREG_COUNT
	.align		4
        /*000c*/ 	.byte	0x03, 0x1b
        /*000e*/ 	.short	0x00ff


	//----- nvinfo : EIATTR_NUM_BARRIERS
	.align		4
        /*0010*/ 	.byte	0x02, 0x4c
        /*0012*/ 	.byte	0x01
	.zero		1


	//----- nvinfo : EIATTR_EXTERNS
	.align		4
        /*0014*/ 	.byte	0x04, 0x0f
        /*0016*/ 	.short	(.L_87 - .L_86)


	//   ....[0]....
	.align		4
.L_86:
        /*0018*/ 	.word	index@(vprintf)


	//----- nvinfo : EIATTR_MERCURY_ISA_VERSION
	.align		4
.L_87:
        /*001c*/ 	.byte	0x03, 0x5f
        /*001e*/ 	.short	0x0101


	//----- nvinfo : EIATTR_VRC_CTA_INIT_COUNT
	.align		4
        /*0020*/ 	.byte	0x02, 0x4a
	.zero		1
	.zero		1


	//----- nvinfo : EIATTR_SYSCALL_OFFSETS
	.align		4
        /*0024*/ 	.byte	0x04, 0x46
        /*0026*/ 	.short	(.L_89 - .L_88)


	//   ....[0]....
.L_88:
        /*0028*/ 	.word	0x00000120


	//   ....[1]....
        /*002c*/ 	.word	0x000001e0


	//   ....[2]....
        /*0030*/ 	.word	0x000002e0


	//   ....[3]....
        /*0034*/ 	.word	0x000003a0


	//   ....[4]....
        /*0038*/ 	.word	0x00000470


	//   ....[5]....
        /*003c*/ 	.word	0x00000530


	//   ....[6]....
        /*0040*/ 	.word	0x00000610


	//----- nvinfo : EIATTR_EXIT_INSTR_OFFSETS
	.align		4
.L_89:
        /*0044*/ 	.byte	0x04, 0x1c
        /*0046*/ 	.short	(.L_91 - .L_90)


	//   ....[0]....
.L_90:
        /*0048*/ 	.word	0x00000210


	//   ....[1]....
        /*004c*/ 	.word	0x00000560


	//   ....[2]....
        /*0050*/ 	.word	0x00000640


	//----- nvinfo : EIATTR_CRS_STACK_SIZE
	.align		4
.L_91:
        /*0054*/ 	.byte	0x04, 0x1e
        /*0056*/ 	.short	(.L_93 - .L_92)
.L_92:
        /*0058*/ 	.word	0x00000000


	//----- nvinfo : EIATTR_SW_WAR
	.align		4
.L_93:
        /*005c*/ 	.byte	0x04, 0x36
        /*005e*/ 	.short	(.L_95 - .L_94)
.L_94:
        /*0060*/ 	.word	0x00000008
.L_95:


//--------------------- .nv.callgraph             --------------------------
	.section	.nv.callgraph,"",@"SHT_CUDA_CALLGRAPH"
	.align	4
	.sectionentsize	8
	.align		4
        /*0000*/ 	.word	0x00000000
	.align		4
        /*0004*/ 	.word	0xffffffff
	.align		4
        /*0008*/ 	.word	index@(_Z8test_mmav)
	.align		4
        /*000c*/ 	.word	index@(vprintf)
	.align		4
        /*0010*/ 	.word	index@(_Z9test_shflv)
	.align		4
        /*0014*/ 	.word	index@(vprintf)
	.align		4
        /*0018*/ 	.word	index@(_Z13test_wideloadv)
	.align		4
        /*001c*/ 	.word	index@(vprintf)
	.align		4
        /*0020*/ 	.word	index@(_Z13test_ldmatrixv)
	.align		4
        /*0024*/ 	.word	index@(vprintf)
	.align		4
        /*0028*/ 	.word	index@(_Z11global_funcv)
	.align		4
        /*002c*/ 	.word	index@(vprintf)
	.align		4
        /*0030*/ 	.word	0x00000000
	.align		4
        /*0034*/ 	.word	0xfffffffe
	.align		4
        /*0038*/ 	.word	0x00000000
	.align		4
        /*003c*/ 	.word	0xfffffffd
	.align		4
        /*0040*/ 	.word	0x00000000
	.align		4
        /*0044*/ 	.word	0xfffffffc


//--------------------- .nv.constant4             --------------------------
	.section	.nv.constant4,"a",@progbits
	.align	8
	.align		8
.nv.constant4:
        /*0000*/ 	.dword	vprintf
	.align		8
        /*0008*/ 	.dword	$str
	.align		8
        /*0010*/ 	.dword	$str$1
	.align		8
        /*0018*/ 	.dword	$str$2
	.align		8
        /*0020*/ 	.dword	$str$3
	.align		8
        /*0028*/ 	.dword	$str$4
	.align		8
        /*0030*/ 	.dword	$str$5
	.align		8
        /*0038*/ 	.dword	$str$6
	.align		8
        /*0040*/ 	.dword	$str$7


//--------------------- .text._Z8test_mmav        --------------------------
	.section	.text._Z8test_mmav,"ax",@progbits
	.align	128
        .global         _Z8test_mmav
        .type           _Z8test_mmav,@function
        .size           _Z8test_mmav,(.L_x_85 - _Z8test_mmav)
        .other          _Z8test_mmav,@"STO_CUDA_ENTRY STV_DEFAULT"
_Z8test_mmav:
.text._Z8test_mmav:
[----:B------:R-:W0:Y:S01]  /*0000*/  LDC R1, c[0x0][0x37c] ;  /* 0x0000df00ff017b82 */ /* 0x000e220000000800 */
[----:B------:R-:W1:Y:S01]  /*0010*/  S2R R16, SR_TID.X ;  /* 0x0000000000107919 */ /* 0x000e620000002100 */
[----:B------:R-:W2:Y:S01]  /*0020*/  LDCU UR4, c[0x0][0x2f8] ;  /* 0x00005f00ff0477ac */ /* 0x000ea20008000800 */
[----:B0-----:R-:W-:Y:S01]  /*0030*/  VIADD R1, R1, 0xffffffb0 ;  /* 0xffffffb001017836 */ /* 0x001fe20000000000 */
[----:B------:R-:W-:Y:S01]  /*0040*/  BSSY.RECONVERGENT B0, `(.L_x_0) ;  /* 0x0000078000007945 */ /* 0x000fe20003800200 */
[----:B------:R-:W0:Y:S03]  /*0050*/  LDCU UR5, c[0x0][0x2fc] ;  /* 0x00005f80ff0577ac */ /* 0x000e260008000800 */
[----:B--2---:R-:W-:-:S05]  /*0060*/  IADD3 R40, P1, PT, R1, UR4, RZ ;  /* 0x0000000401287c10 */ /* 0x004fca000ff3e0ff */
[----:B0-----:R-:W-:Y:S01]  /*0070*/  IMAD.X R2, RZ, RZ, UR5, P1 ;  /* 0x00000005ff027e24 */ /* 0x001fe200088e06ff */
[----:B-1----:R-:W-:-:S13]  /*0080*/  ISETP.GT.U32.AND P0, PT, R16, 0xf, PT ;  /* 0x0000000f1000780c */ /* 0x002fda0003f04070 */
[----:B------:R-:W-:Y:S05]  /*0090*/  @P0 BRA `(.L_x_1) ;  /* 0x0000000400c80947 */ /* 0x000fea0003800000 */
[----:B------:R-:W0:Y:S01]  /*00a0*/  S2UR UR6, SR_CgaCtaId ;  /* 0x00000000000679c3 */ /* 0x000e220000008800 */
[----:B------:R-:W1:Y:S01]  /*00b0*/  I2F.F64.U32 R4, R16 ;  /* 0x0000001000047312 */ /* 0x000e620000201800 */
[----:B------:R-:W-:Y:S02]  /*00c0*/  UMOV UR4, 0x400 ;  /* 0x0000040000047882 */ /* 0x000fe40000000000 */
[----:B------:R-:W-:Y:S01]  /*00d0*/  UIADD3 UR5, UPT, UPT, UR4, 0x400, URZ ;  /* 0x0000040004057890 */ /* 0x000fe2000fffe0ff */
[C---:B-1----:R-:W-:Y:S02]  /*00e0*/  DADD R20, R4.reuse, 1.5 ;  /* 0x3ff8000004147429 */ /* 0x042fe40000000000 */
[C---:B------:R-:W-:Y:S02]  /*00f0*/  DADD R8, R4.reuse, 4.5 ;  /* 0x4012000004087429 */ /* 0x040fe40000000000 */
[C---:B------:R-:W-:Y:S02]  /*0100*/  DADD R10, R4.reuse, 7.5 ;  /* 0x401e0000040a7429 */ /* 0x040fe40000000000 */
[----:B------:R-:W-:-:S02]  /*0110*/  DADD R6, R4, 2.5 ;  /* 0x4004000004067429 */ /* 0x000fc40000000000 */
[----:B------:R1:W-:Y:S01]  /*0120*/  F2F.F32.F64 R18, R8 ;  /* 0x0000000800127310 */ /* 0x0003e20000301000 */
[----:B0-----:R-:W-:Y:S01]  /*0130*/  ULEA UR7, UR6, UR4, 0x18 ;  /* 0x0000000406077291 */ /* 0x001fe2000f8ec0ff */
[C---:B------:R-:W-:Y:S01]  /*0140*/  DADD R22, R4.reuse, 12.5 ;  /* 0x4029000004167429 */ /* 0x040fe20000000000 */
[----:B------:R-:W-:Y:S01]  /*0150*/  UIADD3 UR4, UPT, UPT, UR4, 0x800, URZ ;  /* 0x0000080004047890 */ /* 0x000fe2000fffe0ff */
[C---:B------:R-:W-:Y:S01]  /*0160*/  DADD R24, R4.reuse, 10.5 ;  /* 0x4025000004187429 */ /* 0x040fe20000000000 */
[----:B------:R-:W-:Y:S01]  /*0170*/  ULEA UR5, UR6, UR5, 0x18 ;  /* 0x0000000506057291 */ /* 0x000fe2000f8ec0ff */
[C---:B------:R-:W-:Y:S01]  /*0180*/  DADD R26, R4.reuse, 17.5 ;  /* 0x40318000041a7429 */ /* 0x040fe20000000000 */
[----:B------:R-:W-:Y:S01]  /*0190*/  ULEA UR4, UR6, UR4, 0x18 ;  /* 0x0000000406047291 */ /* 0x000fe2000f8ec0ff */
[----:B------:R0:W-:Y:S01]  /*01a0*/  F2F.F32.F64 R14, R10 ;  /* 0x0000000a000e7310 */ /* 0x0001e20000301000 */
[C---:B------:R-:W-:Y:S02]  /*01b0*/  DADD R28, R4.reuse, 13.5 ;  /* 0x402b0000041c7429 */ /* 0x040fe40000000000 */
[----:B-1----:R-:W-:-:S02]  /*01c0*/  DADD R8, R4, 19.5 ;  /* 0x4033800004087429 */ /* 0x002fc40000000000 */
[C---:B------:R-:W-:Y:S02]  /*01d0*/  DADD R30, R4.reuse, 22.5 ;  /* 0x40368000041e7429 */ /* 0x040fe40000000000 */
[C---:B------:R-:W-:Y:S01]  /*01e0*/  DADD R32, R4.reuse, 16.5 ;  /* 0x4030800004207429 */ /* 0x040fe20000000000 */
[----:B------:R1:W-:Y:S01]  /*01f0*/  F2F.F32.F64 R0, R6 ;  /* 0x0000000600007310 */ /* 0x0003e20000301000 */
[----:B0-----:R-:W-:-:S07]  /*0200*/  DADD R10, R4, 32.5 ;  /* 0x40404000040a7429 */ /* 0x001fce0000000000 */
[----:B------:R0:W2:Y:S01]  /*0210*/  F2F.F32.F64 R20, R20 ;  /* 0x0000001400147310 */ /* 0x0000a20000301000 */
[C---:B-1----:R-:W-:Y:S02]  /*0220*/  DADD R6, R4.reuse, 27.5 ;  /* 0x403b800004067429 */ /* 0x042fe40000000000 */
[----:B------:R-:W-:-:S05]  /*0230*/  DADD R4, R4, 37.5 ;  /* 0x4042c00004047429 */ /* 0x000fca0000000000 */
[----:B------:R1:W3:Y:S01]  /*0240*/  F2F.F32.F64 R19, R22 ;  /* 0x0000001600137310 */ /* 0x0002e20000301000 */
[----:B0-----:R-:W-:-:S07]  /*0250*/  LEA R21, R16, UR7, 0x2 ;  /* 0x0000000710157c11 */ /* 0x001fce000f8e10ff */
[----:B------:R0:W-:Y:S01]  /*0260*/  F2F.F32.F64 R8, R8 ;  /* 0x0000000800087310 */ /* 0x0001e20000301000 */
[----:B-1----:R-:W-:Y:S02]  /*0270*/  I2FP.F32.U32 R22, R16 ;  /* 0x0000001000167245 */ /* 0x002fe40000201000 */
[----:B------:R-:W-:-:S03]  /*0280*/  IADD3 R23, PT, PT, R16, 0x5, RZ ;  /* 0x0000000510177810 */ /* 0x000fc60007ffe0ff */
[----:B------:R-:W-:Y:S02]  /*0290*/  STS [R21], R22 ;  /* 0x0000001615007388 */ /* 0x000fe40000000800 */
[----:B------:R1:W-:Y:S01]  /*02a0*/  F2F.F32.F64 R10, R10 ;  /* 0x0000000a000a7310 */ /* 0x0003e20000301000 */
[----:B0-----:R-:W-:-:S05]  /*02b0*/  LEA R9, R16, UR5, 0x2 ;  /* 0x0000000510097c11 */ /* 0x001fca000f8e10ff */
[----:B------:R0:W-:Y:S02]  /*02c0*/  STS [R9], R22 ;  /* 0x0000001609007388 */ /* 0x0001e40000000800 */
[----:B------:R4:W-:Y:S01]  /*02d0*/  F2F.F32.F64 R6, R6 ;  /* 0x0000000600067310 */ /* 0x0009e20000301000 */
[----:B-1----:R-:W-:-:S07]  /*02e0*/  VIADD R11, R16, 0x3 ;  /* 0x00000003100b7836 */ /* 0x002fce0000000000 */
[----:B------:R1:W5:Y:S01]  /*02f0*/  F2F.F32.F64 R15, R24 ;  /* 0x00000018000f7310 */ /* 0x0003620000301000 */
[----:B----4-:R-:W-:-:S05]  /*0300*/  LEA R7, R16, UR4, 0x2 ;  /* 0x0000000410077c11 */ /* 0x010fca000f8e10ff */
[----:B------:R-:W-:Y:S02]  /*0310*/  STS [R7], RZ ;  /* 0x000000ff07007388 */ /* 0x000fe40000000800 */
[----:B------:R4:W5:Y:S01]  /*0320*/  F2F.F32.F64 R17, R26 ;  /* 0x0000001a00117310 */ /* 0x0009620000301000 */
[----:B-1----:R-:W-:Y:S01]  /*0330*/  I2FP.F32.U32 R24, R11 ;  /* 0x0000000b00187245 */ /* 0x002fe20000201000 */
[----:B--2---:R-:W-:Y:S01]  /*0340*/  STS [R21+0x40], R20 ;  /* 0x0000401415007388 */ /* 0x004fe20000000800 */
[----:B------:R-:W-:-:S03]  /*0350*/  VIADD R11, R16, 0xa ;  /* 0x0000000a100b7836 */ /* 0x000fc60000000000 */
[----:B------:R1:W-:Y:S02]  /*0360*/  STS [R9+0x40], R0 ;  /* 0x0000400009007388 */ /* 0x0003e40000000800 */
[----:B------:R2:W-:Y:S01]  /*0370*/  F2F.F32.F64 R4, R4 ;  /* 0x0000000400047310 */ /* 0x0005e20000301000 */
[----:B----4-:R-:W-:Y:S01]  /*0380*/  I2FP.F32.U32 R26, R23 ;  /* 0x00000017001a7245 */ /* 0x010fe20000201000 */
[----:B------:R-:W-:Y:S04]  /*0390*/  STS [R7+0x40], RZ ;  /* 0x000040ff07007388 */ /* 0x000fe80000000800 */
[----:B------:R-:W-:Y:S02]  /*03a0*/  STS [R21+0x80], R24 ;  /* 0x0000801815007388 */ /* 0x000fe40000000800 */
[----:B------:R4:W5:Y:S01]  /*03b0*/  F2F.F32.F64 R13, R28 ;  /* 0x0000001c000d7310 */ /* 0x0009620000301000 */
[C---:B--2---:R-:W-:Y:S01]  /*03c0*/  VIADD R5, R16.reuse, 0x6 ;  /* 0x0000000610057836 */ /* 0x044fe20000000000 */
[----:B------:R-:W-:Y:S04]  /*03d0*/  STS [R9+0x80], R26 ;  /* 0x0000801a09007388 */ /* 0x000fe80000000800 */
[----:B0-----:R-:W-:Y:S01]  /*03e0*/  I2FP.F32.U32 R22, R5 ;  /* 0x0000000500167245 */ /* 0x001fe20000201000 */
[----:B------:R-:W-:Y:S01]  /*03f0*/  STS [R7+0x80], RZ ;  /* 0x000080ff07007388 */ /* 0x000fe20000000800 */
[C---:B------:R-:W-:Y:S01]  /*0400*/  VIADD R5, R16.reuse, 0x9 ;  /* 0x0000000910057836 */ /* 0x040fe20000000000 */
[----:B----4-:R-:W-:Y:S01]  /*0410*/  I2FP.F32.U32 R28, R11 ;  /* 0x0000000b001c7245 */ /* 0x010fe20000201000 */
[----:B------:R-:W0:Y:S01]  /*0420*/  F2F.F32.F64 R3, R30 ;  /* 0x0000001e00037310 */ /* 0x000e220000301000 */
[----:B------:R2:W-:Y:S01]  /*0430*/  STS [R21+0xc0], R18 ;  /* 0x0000c01215007388 */ /* 0x0005e20000000800 */
[----:B------:R-:W-:-:S02]  /*0440*/  IADD3 R11, PT, PT, R16, 0xf, RZ ;  /* 0x0000000f100b7810 */ /* 0x000fc40007ffe0ff */
[----:B-1----:R-:W-:Y:S01]  /*0450*/  I2FP.F32.U32 R0, R5 ;  /* 0x0000000500007245 */ /* 0x002fe20000201000 */
[----:B------:R-:W-:Y:S01]  /*0460*/  STS [R9+0xc0], R14 ;  /* 0x0000c00e09007388 */ /* 0x000fe20000000800 */
[C---:B------:R-:W-:Y:S02]  /*0470*/  VIADD R5, R16.reuse, 0xc ;  /* 0x0000000c10057836 */ /* 0x040fe40000000000 */
[----:B------:R-:W1:Y:S01]  /*0480*/  F2F.F32.F64 R12, R32 ;  /* 0x00000020000c7310 */ /* 0x000e620000301000 */
[----:B------:R-:W-:Y:S01]  /*0490*/  STS [R7+0xc0], RZ ;  /* 0x0000c0ff07007388 */ /* 0x000fe20000000800 */
[----:B--2---:R-:W-:Y:S01]  /*04a0*/  I2FP.F32.U32 R18, R11 ;  /* 0x0000000b00127245 */ /* 0x004fe20000201000 */
[C---:B------:R-:W-:Y:S02]  /*04b0*/  VIADD R11, R16.reuse, 0x14 ;  /* 0x00000014100b7836 */ /* 0x040fe40000000000 */
[----:B------:R-:W-:Y:S01]  /*04c0*/  STS [R21+0x100], R22 ;  /* 0x0001001615007388 */ /* 0x000fe20000000800 */
[----:B------:R-:W-:Y:S01]  /*04d0*/  I2FP.F32.U32 R20, R5 ;  /* 0x0000000500147245 */ /* 0x000fe20000201000 */
[----:B------:R-:W-:-:S02]  /*04e0*/  VIADD R5, R16, 0x19 ;  /* 0x0000001910057836 */ /* 0x000fc40000000000 */
[----:B------:R-:W-:Y:S04]  /*04f0*/  STS [R9+0x100], R28 ;  /* 0x0001001c09007388 */ /* 0x000fe80000000800 */
[----:B------:R-:W-:Y:S04]  /*0500*/  STS [R7+0x100], RZ ;  /* 0x000100ff07007388 */ /* 0x000fe80000000800 */
[----:B------:R2:W-:Y:S04]  /*0510*/  STS [R21+0x140], R14 ;  /* 0x0001400e15007388 */ /* 0x0005e80000000800 */
[----:B---3--:R-:W-:Y:S04]  /*0520*/  STS [R9+0x140], R19 ;  /* 0x0001401309007388 */ /* 0x008fe80000000800 */
[----:B------:R-:W-:Y:S01]  /*0530*/  STS [R7+0x140], RZ ;  /* 0x000140ff07007388 */ /* 0x000fe20000000800 */
[----:B--2---:R-:W-:Y:S01]  /*0540*/  I2FP.F32.U32 R14, R11 ;  /* 0x0000000b000e7245 */ /* 0x004fe20000201000 */
[----:B------:R-:W-:-:S02]  /*0550*/  VIADD R11, R16, 0x1e ;  /* 0x0000001e100b7836 */ /* 0x000fc40000000000 */
[----:B------:R2:W-:Y:S04]  /*0560*/  STS [R21+0x180], R0 ;  /* 0x0001800015007388 */ /* 0x0005e80000000800 */
[----:B------:R-:W-:Y:S04]  /*0570*/  STS [R9+0x180], R18 ;  /* 0x0001801209007388 */ /* 0x000fe80000000800 */
[----:B------:R-:W-:Y:S01]  /*0580*/  STS [R7+0x180], RZ ;  /* 0x000180ff07007388 */ /* 0x000fe20000000800 */
[----:B--2---:R-:W-:-:S03]  /*0590*/  I2FP.F32.U32 R0, R5 ;  /* 0x0000000500007245 */ /* 0x004fc60000201000 */
[----:B-----5:R-:W-:Y:S01]  /*05a0*/  STS [R21+0x1c0], R15 ;  /* 0x0001c00f15007388 */ /* 0x020fe20000000800 */
[----:B------:R-:W-:-:S03]  /*05b0*/  IADD3 R5, PT, PT, R16, 0x12, RZ ;  /* 0x0000001210057810 */ /* 0x000fc60007ffe0ff */
[----:B------:R-:W-:Y:S04]  /*05c0*/  STS [R9+0x1c0], R17 ;  /* 0x0001c01109007388 */ /* 0x000fe80000000800 */
[----:B------:R-:W-:Y:S04]  /*05d0*/  STS [R7+0x1c0], RZ ;  /* 0x0001c0ff07007388 */ /* 0x000fe80000000800 */
[----:B------:R2:W-:Y:S04]  /*05e0*/  STS [R21+0x200], R20 ;  /* 0x0002001415007388 */ /* 0x0005e80000000800 */
[----:B------:R3:W-:Y:S04]  /*05f0*/  STS [R9+0x200], R14 ;  /* 0x0002000e09007388 */ /* 0x0007e80000000800 */
[----:B------:R-:W-:Y:S01]  /*0600*/  STS [R7+0x200], RZ ;  /* 0x000200ff07007388 */ /* 0x000fe20000000800 */
[----:B--2---:R-:W-:Y:S01]  /*0610*/  I2FP.F32.U32 R20, R11 ;  /* 0x0000000b00147245 */ /* 0x004fe20000201000 */
[----:B------:R-:W-:-:S02]  /*0620*/  VIADD R11, R16, 0x23 ;  /* 0x00000023100b7836 */ /* 0x000fc40000000000 */
[----:B------:R-:W-:Y:S01]  /*0630*/  STS [R21+0x240], R13 ;  /* 0x0002400d15007388 */ /* 0x000fe20000000800 */
[----:B---3--:R-:W-:Y:S01]  /*0640*/  I2FP.F32.U32 R14, R5 ;  /* 0x00000005000e7245 */ /* 0x008fe20000201000 */
[----:B------:R-:W-:Y:S02]  /*0650*/  VIADD R5, R16, 0x15 ;  /* 0x0000001510057836 */ /* 0x000fe40000000000 */
[----:B0-----:R-:W-:Y:S04]  /*0660*/  STS [R9+0x240], R3 ;  /* 0x0002400309007388 */ /* 0x001fe80000000800 */
[----:B------:R-:W-:Y:S04]  /*0670*/  STS [R7+0x240], RZ ;  /* 0x000240ff07007388 */ /* 0x000fe80000000800 */
[----:B------:R0:W-:Y:S04]  /*0680*/  STS [R21+0x280], R18 ;  /* 0x0002801215007388 */ /* 0x0001e80000000800 */
[----:B------:R2:W-:Y:S04]  /*0690*/  STS [R9+0x280], R0 ;  /* 0x0002800009007388 */ /* 0x0005e80000000800 */
[----:B------:R3:W-:Y:S01]  /*06a0*/  STS [R7+0x280], RZ ;  /* 0x000280ff07007388 */ /* 0x0007e20000000800 */
[----:B0-----:R-:W-:-:S03]  /*06b0*/  I2FP.F32.U32 R18, R11 ;  /* 0x0000000b00127245 */ /* 0x001fc60000201000 */
[----:B-1----:R3:W-:Y:S01]  /*06c0*/  STS [R21+0x2c0], R12 ;  /* 0x0002c00c15007388 */ /* 0x0027e20000000800 */
[----:B--2---:R-:W-:-:S03]  /*06d0*/  I2FP.F32.U32 R0, R5 ;  /* 0x0000000500007245 */ /* 0x004fc60000201000 */
[----:B------:R3:W-:Y:S04]  /*06e0*/  STS [R9+0x2c0], R6 ;  /* 0x0002c00609007388 */ /* 0x0007e80000000800 */
[----:B------:R3:W-:Y:S04]  /*06f0*/  STS [R7+0x2c0], RZ ;  /* 0x0002c0ff07007388 */ /* 0x0007e80000000800 */
[----:B------:R3:W-:Y:S04]  /*0700*/  STS [R21+0x300], R14 ;  /* 0x0003000e15007388 */ /* 0x0007e80000000800 */
        /* <DEDUP_REMOVED lines=10> */
[----:B------:R3:W-:Y:S02]  /*07b0*/  STS [R7+0x3c0], RZ ;  /* 0x0003c0ff07007388 */ /* 0x0007e40000000800 */
.L_x_1:
[----:B------:R-:W-:Y:S05]  /*07c0*/  BSYNC.RECONVERGENT B0 ;  /* 0x0000000000007941 */ /* 0x000fea0003800200 */
.L_x_0:
[----:B------:R-:W-:Y:S01]  /*07d0*/  BAR.SYNC.DEFER_BLOCKING 0x0 ;  /* 0x0000000000007b1d */ /* 0x000fe20000010000 */
[----:B------:R-:W-:-:S05]  /*07e0*/  ISETP.NE.AND P0, PT, R16, RZ, PT ;  /* 0x000000ff1000720c */ /* 0x000fca0003f05270 */
[----:B------:R-:W-:Y:S08]  /*07f0*/  BSSY.RECONVERGENT B7, `(.L_x_2) ;  /* 0x0000190000077945 */ /* 0x000ff00003800200 */
[----:B------:R-:W-:Y:S05]  /*0800*/  @P0 BRA `(.L_x_3) ;  /* 0x0000001800380947 */ /* 0x000fea0003800000 */
[----:B---3--:R-:W0:Y:S01]  /*0810*/  S2R R3, SR_CgaCtaId ;  /* 0x0000000000037919 */ /* 0x008e220000008800 */
[----:B------:R-:W-:Y:S01]  /*0820*/  MOV R22, 0x400 ;  /* 0x0000040000167802 */ /* 0x000fe20000000f00 */
[----:B------:R-:W-:Y:S01]  /*0830*/  BSSY.RECONVERGENT B6, `(.L_x_4) ;  /* 0x00000c1000067945 */ /* 0x000fe20003800200 */
[----:B------:R-:W-:Y:S02]  /*0840*/  MOV R19, 0x20 ;  /* 0x0000002000137802 */ /* 0x000fe40000000f00 */
[----:B0-----:R-:W-:-:S07]  /*0850*/  LEA R22, R3, R22, 0x18 ;  /* 0x0000001603167211 */ /* 0x001fce00078ec0ff */
.L_x_22:
[----:B------:R-:W-:Y:S01]  /*0860*/  IMAD.IADD R18, R22, 0x1, R19 ;  /* 0x0000000116127824 */ /* 0x000fe200078e0213 */
[----:B------:R-:W-:Y:S01]  /*0870*/  MOV R17, 0x0 ;  /* 0x0000000000117802 */ /* 0x000fe20000000f00 */
[----:B------:R-:W0:Y:S01]  /*0880*/  LDCU.64 UR4, c[0x4][0x30] ;  /* 0x01000600ff0477ac */ /* 0x000e220008000a00 */
[----:B------:R-:W-:Y:S02]  /*0890*/  VIADD R19, R19, 0x40 ;  /* 0x0000004013137836 */ /* 0x000fe40000000000 */
[----:B------:R-:W1:Y:S01]  /*08a0*/  LDS R0, [R18+-0x20] ;  /* 0xffffe00012007984 */ /* 0x000e620000000800 */
[----:B------:R2:W3:Y:S01]  /*08b0*/  LDC.64 R8, c[0x4][R17] ;  /* 0x0100000011087b82 */ /* 0x0004e20000000a00 */
[----:B------:R-:W-:Y:S01]  /*08c0*/  IMAD.MOV.U32 R6, RZ, RZ, R40 ;  /* 0x000000ffff067224 */ /* 0x000fe200078e0028 */
[----:B------:R-:W-:Y:S01]  /*08d0*/  ISETP.NE.AND P0, PT, R19, 0x420, PT ;  /* 0x000004201300780c */ /* 0x000fe20003f05270 */
[----:B------:R-:W-:-:S03]  /*08e0*/  IMAD.MOV.U32 R7, RZ, RZ, R2 ;  /* 0x000000ffff077224 */ /* 0x000fc600078e0002 */
[----:B------:R-:W-:Y:S01]  /*08f0*/  P2R R23, PR, RZ, 0x1 ;  /* 0x00000001ff177803 */ /* 0x000fe20000000000 */
[----:B0-----:R-:W-:Y:S01]  /*0900*/  IMAD.U32 R4, RZ, RZ, UR4 ;  /* 0x00000004ff047e24 */ /* 0x001fe2000f8e00ff */
[----:B------:R-:W-:Y:S01]  /*0910*/  MOV R5, UR5 ;  /* 0x0000000500057c02 */ /* 0x000fe20008000f00 */
[----:B-1----:R-:W0:Y:S02]  /*0920*/  F2F.F64.F32 R10, R0 ;  /* 0x00000000000a7310 */ /* 0x002e240000201800 */
[----:B0--3--:R2:W-:Y:S04]  /*0930*/  STL.64 [R1], R10 ;  /* 0x0000000a01007387 */ /* 0x0095e80000100a00 */
[----:B------:R-:W-:-:S07]  /*0940*/  LEPC R20, `(.L_x_5) ;  /* 0x000000001014794e */ /* 0x000fce0000000000 */
[----:B--2---:R-:W-:Y:S05]  /*0950*/  CALL.ABS.NOINC R8 ;  /* 0x0000000008007343 */ /* 0x004fea0003c00000 */
.L_x_5:
[----:B------:R-:W0:Y:S01]  /*0960*/  LDS R0, [R18+-0x1c] ;  /* 0xffffe40012007984 */ /* 0x000e220000000800 */
[----:B------:R1:W2:Y:S01]  /*0970*/  LDC.64 R8, c[0x4][R17] ;  /* 0x0100000011087b82 */ /* 0x0002a20000000a00 */
[----:B------:R-:W3:Y:S01]  /*0980*/  LDCU.64 UR4, c[0x4][0x30] ;  /* 0x01000600ff0477ac */ /* 0x000ee20008000a00 */
[----:B------:R-:W-:Y:S02]  /*0990*/  IMAD.MOV.U32 R6, RZ, RZ, R40 ;  /* 0x000000ffff067224 */ /* 0x000fe400078e0028 */
[----:B------:R-:W-:Y:S02]  /*09a0*/  IMAD.MOV.U32 R7, RZ, RZ, R2 ;  /* 0x000000ffff077224 */ /* 0x000fe400078e0002 */
[----:B---3--:R-:W-:Y:S01]  /*09b0*/  IMAD.U32 R4, RZ, RZ, UR4 ;  /* 0x00000004ff047e24 */ /* 0x008fe2000f8e00ff */
[----:B------:R-:W-:Y:S01]  /*09c0*/  MOV R5, UR5 ;  /* 0x0000000500057c02 */ /* 0x000fe20008000f00 */
[----:B0-----:R-:W0:Y:S02]  /*09d0*/  F2F.F64.F32 R10, R0 ;  /* 0x00000000000a7310 */ /* 0x001e240000201800 */
[----:B0-2---:R1:W-:Y:S04]  /*09e0*/  STL.64 [R1], R10 ;  /* 0x0000000a01007387 */ /* 0x0053e80000100a00 */
[----:B------:R-:W-:-:S07]  /*09f0*/  LEPC R20, `(.L_x_6) ;  /* 0x000000001014794e */ /* 0x000fce0000000000 */
[----:B-1----:R-:W-:Y:S05]  /*0a00*/  CALL.ABS.NOINC R8 ;  /* 0x0000000008007343 */ /* 0x002fea0003c00000 */
.L_x_6:
        /* <DEDUP_REMOVED lines=11> */
.L_x_7:
        /* <DEDUP_REMOVED lines=11> */
.L_x_8:
        /* <DEDUP_REMOVED lines=11> */
.L_x_9:
        /* <DEDUP_REMOVED lines=11> */
.L_x_10:
        /* <DEDUP_REMOVED lines=11> */
.L_x_11:
        /* <DEDUP_REMOVED lines=11> */
.L_x_12:
[----:B------:R-:W0:Y:S01]  /*0e30*/  LDS R0, [R18] ;  /* 0x0000000012007984 */ /* 0x000e220000000800 */
        /* <DEDUP_REMOVED lines=10> */
.L_x_13:
[----:B------:R-:W0:Y:S01]  /*0ee0*/  LDS R0, [R18+0x4] ;  /* 0x0000040012007984 */ /* 0x000e220000000800 */
        /* <DEDUP_REMOVED lines=10> */
.L_x_14:
        /* <DEDUP_REMOVED lines=11> */
.L_x_15:
        /* <DEDUP_REMOVED lines=11> */
.L_x_16:
        /* <DEDUP_REMOVED lines=11> */
.L_x_17:
        /* <DEDUP_REMOVED lines=11> */
.L_x_18:
        /* <DEDUP_REMOVED lines=11> */
.L_x_19:
        /* <DEDUP_REMOVED lines=11> */
.L_x_20:
[----:B------:R0:W1:Y:S01]  /*13b0*/  LDC.64 R8, c[0x4][R17] ;  /* 0x0100000011087b82 */ /* 0x0000620000000a00 */
[----:B------:R-:W2:Y:S01]  /*13c0*/  LDCU.64 UR4, c[0x4][0x38] ;  /* 0x01000700ff0477ac */ /* 0x000ea20008000a00 */
[----:B------:R-:W-:Y:S01]  /*13d0*/  CS2R R6, SRZ ;  /* 0x0000000000067805 */ /* 0x000fe2000001ff00 */
[----:B--2---:R-:W-:Y:S01]  /*13e0*/  IMAD.U32 R4, RZ, RZ, UR4 ;  /* 0x00000004ff047e24 */ /* 0x004fe2000f8e00ff */
[----:B0-----:R-:W-:-:S07]  /*13f0*/  MOV R5, UR5 ;  /* 0x0000000500057c02 */ /* 0x001fce0008000f00 */
[----:B------:R-:W-:-:S07]  /*1400*/  LEPC R20, `(.L_x_21) ;  /* 0x000000001014794e */ /* 0x000fce0000000000 */
[----:B-1----:R-:W-:Y:S05]  /*1410*/  CALL.ABS.NOINC R8 ;  /* 0x0000000008007343 */ /* 0x002fea0003c00000 */
.L_x_21:
[----:B------:R-:W-:-:S13]  /*1420*/  ISETP.NE.AND P6, PT, R23, RZ, PT ;  /* 0x000000ff1700720c */ /* 0x000fda0003fc5270 */
[----:B------:R-:W-:Y:S05]  /*1430*/  @P6 BRA `(.L_x_22) ;  /* 0xfffffff400086947 */ /* 0x000fea000383ffff */
[----:B------:R-:W-:Y:S05]  /*1440*/  BSYNC.RECONVERGENT B6 ;  /* 0x0000000000067941 */ /* 0x000fea0003800200 */
.L_x_4:
[----:B------:R0:W1:Y:S01]  /*1450*/  LDC.64 R8, c[0x4][R17] ;  /* 0x0100000011087b82 */ /* 0x0000620000000a00 */
[----:B------:R-:W2:Y:S01]  /*1460*/  LDCU.64 UR4, c[0x4][0x38] ;  /* 0x01000700ff0477ac */ /* 0x000ea20008000a00 */
[----:B------:R-:W-:Y:S01]  /*1470*/  CS2R R6, SRZ ;  /* 0x0000000000067805 */ /* 0x000fe2000001ff00 */
[----:B--2---:R-:W-:Y:S02]  /*1480*/  IMAD.U32 R4, RZ, RZ, UR4 ;  /* 0x00000004ff047e24 */ /* 0x004fe4000f8e00ff */
[----:B0-----:R-:W-:-:S07]  /*1490*/  IMAD.U32 R5, RZ, RZ, UR5 ;  /* 0x00000005ff057e24 */ /* 0x001fce000f8e00ff */
[----:B------:R-:W-:-:S07]  /*14a0*/  LEPC R20, `(.L_x_23) ;  /* 0x000000001014794e */ /* 0x000fce0000000000 */
[----:B-1----:R-:W-:Y:S05]  /*14b0*/  CALL.ABS.NOINC R8 ;  /* 0x0000000008007343 */ /* 0x002fea0003c00000 */
.L_x_23:
[----:B------:R-:W-:-:S07]  /*14c0*/  IMAD.MOV.U32 R19, RZ, RZ, 0x20 ;  /* 0x00000020ff137424 */ /* 0x000fce00078e00ff */
.L_x_41:
[----:B------:R-:W0:Y:S01]  /*14d0*/  S2UR UR5, SR_CgaCtaId ;  /* 0x00000000000579c3 */ /* 0x000e220000008800 */
[----:B------:R-:W-:Y:S01]  /*14e0*/  UMOV UR4, 0x400 ;  /* 0x0000040000047882 */ /* 0x000fe20000000000 */
[----:B------:R-:W-:Y:S01]  /*14f0*/  MOV R18, 0x0 ;  /* 0x0000000000127802 */ /* 0x000fe20000000f00 */
[----:B------:R-:W-:Y:S01]  /*1500*/  UIADD3 UR4, UPT, UPT, UR4, 0x400, URZ ;  /* 0x0000040004047890 */ /* 0x000fe2000fffe0ff */
[----:B------:R-:W-:Y:S01]  /*1510*/  MOV R6, R40 ;  /* 0x0000002800067202 */ /* 0x000fe20000000f00 */
[----:B------:R-:W1:Y:S01]  /*1520*/  LDCU.64 UR6, c[0x4][0x30] ;  /* 0x01000600ff0677ac */ /* 0x000e620008000a00 */
[----:B------:R-:W-:Y:S02]  /*1530*/  IMAD.MOV.U32 R7, RZ, RZ, R2 ;  /* 0x000000ffff077224 */ /* 0x000fe400078e0002 */
[----:B------:R2:W3:Y:S01]  /*1540*/  LDC.64 R8, c[0x4][R18] ;  /* 0x0100000012087b82 */ /* 0x0004e20000000a00 */
[----:B-1----:R-:W-:Y:S01]  /*1550*/  IMAD.U32 R4, RZ, RZ, UR6 ;  /* 0x00000006ff047e24 */ /* 0x002fe2000f8e00ff */
[----:B0-----:R-:W-:Y:S01]  /*1560*/  ULEA UR4, UR5, UR4, 0x18 ;  /* 0x0000000405047291 */ /* 0x001fe2000f8ec0ff */
[----:B------:R-:W-:-:S05]  /*1570*/  IMAD.U32 R5, RZ, RZ, UR7 ;  /* 0x00000007ff057e24 */ /* 0x000fca000f8e00ff */
[----:B------:R-:W-:-:S03]  /*1580*/  IADD3 R17, PT, PT, R19, UR4, RZ ;  /* 0x0000000413117c10 */ /* 0x000fc6000fffe0ff */
[----:B------:R0:W1:Y:S02]  /*1590*/  LDS R0, [R19+UR4+-0x20] ;  /* 0xffffe00413007984 */ /* 0x0000640008000800 */
[----:B0-----:R-:W-:-:S05]  /*15a0*/  VIADD R19, R19, 0x40 ;  /* 0x0000004013137836 */ /* 0x001fca0000000000 */
[----:B------:R-:W-:Y:S01]  /*15b0*/  ISETP.NE.AND P0, PT, R19, 0x420, PT ;  /* 0x000004201300780c */ /* 0x000fe20003f05270 */
[----:B-1----:R0:W1:Y:S03]  /*15c0*/  F2F.F64.F32 R10, R0 ;  /* 0x00000000000a7310 */ /* 0x0020660000201800 */
[----:B0-----:R-:W-:Y:S01]  /*15d0*/  P2R R0, PR, RZ, 0x1 ;  /* 0x00000001ff007803 */ /* 0x001fe20000000000 */
[----:B-1-3--:R2:W-:Y:S08]  /*15e0*/  STL.64 [R1], R10 ;  /* 0x0000000a01007387 */ /* 0x00a5f00000100a00 */
[----:B------:R-:W-:-:S07]  /*15f0*/  LEPC R20, `(.L_x_24) ;  /* 0x000000001014794e */ /* 0x000fce0000000000 */
[----:B--2---:R-:W-:Y:S05]  /*1600*/  CALL.ABS.NOINC R8 ;  /* 0x0000000008007343 */ /* 0x004fea0003c00000 */
.L_x_24:
[----:B------:R-:W0:Y:S01]  /*1610*/  LDS R0, [R17+-0x1c] ;  /* 0xffffe40011007984 */ /* 0x000e220000000800 */
[----:B------:R1:W2:Y:S01]  /*1620*/  LDC.64 R8, c[0x4][R18] ;  /* 0x0100000012087b82 */ /* 0x0002a20000000a00 */
[----:B------:R-:W3:Y:S01]  /*1630*/  LDCU.64 UR4, c[0x4][0x30] ;  /* 0x01000600ff0477ac */ /* 0x000ee20008000a00 */
[----:B------:R-:W-:Y:S01]  /*1640*/  MOV R6, R40 ;  /* 0x0000002800067202 */ /* 0x000fe20000000f00 */
[----:B------:R-:W-:Y:S02]  /*1650*/  IMAD.MOV.U32 R7, RZ, RZ, R2 ;  /* 0x000000ffff077224 */ /* 0x000fe400078e0002 */
[----:B---3--:R-:W-:Y:S02]  /*1660*/  IMAD.U32 R4, RZ, RZ, UR4 ;  /* 0x00000004ff047e24 */ /* 0x008fe4000f8e00ff */
[----:B------:R-:W-:Y:S01]  /*1670*/  IMAD.U32 R5, RZ, RZ, UR5 ;  /* 0x00000005ff057e24 */ /* 0x000fe2000f8e00ff */
[----:B0-----:R-:W0:Y:S02]  /*1680*/  F2F.F64.F32 R10, R0 ;  /* 0x00000000000a7310 */ /* 0x001e240000201800 */
[----:B0-2---:R1:W-:Y:S04]  /*1690*/  STL.64 [R1], R10 ;  /* 0x0000000a01007387 */ /* 0x0053e80000100a00 */
[----:B------:R-:W-:-:S07]  /*16a0*/  LEPC R20, `(.L_x_25) ;  /* 0x000000001014794e */ /* 0x000fce0000000000 */
[----:B-1----:R-:W-:Y:S05]  /*16b0*/  CALL.ABS.NOINC R8 ;  /* 0x0000000008007343 */ /* 0x002fea0003c00000 */
.L_x_25:
        /* <DEDUP_REMOVED lines=11> */
.L_x_26:
        /* <DEDUP_REMOVED lines=11> */
.L_x_27:
        /* <DEDUP_REMOVED lines=11> */
.L_x_28:
        /* <DEDUP_REMOVED lines=11> */
.L_x_29:
        /* <DEDUP_REMOVED lines=11> */
.L_x_30:
        /* <DEDUP_REMOVED lines=11> */
.L_x_31:
[----:B------:R-:W0:Y:S01]  /*1ae0*/  LDS R0, [R17] ;  /* 0x0000000011007984 */ /* 0x000e220000000800 */
        /* <DEDUP_REMOVED lines=10> */
.L_x_32:
[----:B------:R-:W0:Y:S01]  /*1b90*/  LDS R0, [R17+0x4] ;  /* 0x0000040011007984 */ /* 0x000e220000000800 */
        /* <DEDUP_REMOVED lines=10> */
.L_x_33:
        /* <DEDUP_REMOVED lines=11> */
.L_x_34:
        /* <DEDUP_REMOVED lines=11> */
.L_x_35:
        /* <DEDUP_REMOVED lines=11> */
.L_x_36:
        /* <DEDUP_REMOVED lines=11> */
.L_x_37:
        /* <DEDUP_REMOVED lines=11> */
.L_x_38:
        /* <DEDUP_REMOVED lines=11> */
.L_x_39:
[----:B------:R0:W1:Y:S01]  /*2060*/  LDC.64 R8, c[0x4][R18] ;  /* 0x0100000012087b82 */ /* 0x0000620000000a00 */
[----:B------:R-:W2:Y:S01]  /*2070*/  LDCU.64 UR4, c[0x4][0x38] ;  /* 0x01000700ff0477ac */ /* 0x000ea20008000a00 */
[----:B------:R-:W-:Y:S01]  /*2080*/  CS2R R6, SRZ ;  /* 0x0000000000067805 */ /* 0x000fe2000001ff00 */
[----:B--2---:R-:W-:Y:S02]  /*2090*/  IMAD.U32 R4, RZ, RZ, UR4 ;  /* 0x00000004ff047e24 */ /* 0x004fe4000f8e00ff */
[----:B0-----:R-:W-:-:S07]  /*20a0*/  IMAD.U32 R5, RZ, RZ, UR5 ;  /* 0x00000005ff057e24 */ /* 0x001fce000f8e00ff */
[----:B------:R-:W-:-:S07]  /*20b0*/  LEPC R20, `(.L_x_40) ;  /* 0x000000001014794e */ /* 0x000fce0000000000 */
[----:B-1----:R-:W-:Y:S05]  /*20c0*/  CALL.ABS.NOINC R8 ;  /* 0x0000000008007343 */ /* 0x002fea0003c00000 */
.L_x_40:
[----:B------:R-:W-:-:S13]  /*20d0*/  ISETP.NE.AND P6, PT, R19, 0x420, PT ;  /* 0x000004201300780c */ /* 0x000fda0003fc5270 */
[----:B------:R-:W-:Y:S05]  /*20e0*/  @P6 BRA `(.L_x_41) ;  /* 0xfffffff000f86947 */ /* 0x000fea000383ffff */
.L_x_3:
[----:B------:R-:W-:Y:S05]  /*20f0*/  BSYNC.RECONVERGENT B7 ;  /* 0x0000000000077941 */ /* 0x000fea0003800200 */
.L_x_2:
[----:B------:R-:W0:Y:S01]  /*2100*/  S2UR UR6, SR_CgaCtaId ;  /* 0x00000000000679c3 */ /* 0x000e220000008800 */
[C---:B---3--:R-:W-:Y:S01]  /*2110*/  IMAD.SHL.U32 R4, R16.reuse, 0x10, RZ ;  /* 0x0000001010047824 */ /* 0x048fe200078e00ff */
[----:B------:R-:W-:Y:S01]  /*2120*/  SHF.L.U32 R3, R16, 0x1, RZ ;  /* 0x0000000110037819 */ /* 0x000fe200000006ff */
[----:B------:R-:W-:Y:S01]  /*2130*/  UMOV UR4, 0x400 ;  /* 0x0000040000047882 */ /* 0x000fe20000000000 */
[----:B------:R-:W-:Y:S01]  /*2140*/  SHF.R.U32.HI R0, RZ, 0x2, R16 ;  /* 0x00000002ff007819 */ /* 0x000fe20000011610 */
[----:B------:R-:W-:Y:S01]  /*2150*/  UIADD3 UR5, UPT, UPT, UR4, 0x800, URZ ;  /* 0x0000080004057890 */ /* 0x000fe2000fffe0ff */
[----:B------:R-:W-:Y:S01]  /*2160*/  LOP3.LUT R3, R3, 0x6, RZ, 0xc0, !PT ;  /* 0x0000000603037812 */ /* 0x000fe200078ec0ff */
[----:B------:R-:W-:Y:S01]  /*2170*/  UIADD3 UR7, UPT, UPT, UR4, 0x400, URZ ;  /* 0x0000040004077890 */ /* 0x000fe2000fffe0ff */
[----:B------:R-:W-:Y:S02]  /*2180*/  LOP3.LUT R5, R4, 0x30, RZ, 0xc0, !PT ;  /* 0x0000003004057812 */ /* 0x000fe400078ec0ff */
[----:B------:R-:W-:Y:S01]  /*2190*/  ISETP.NE.AND P0, PT, R16, RZ, PT ;  /* 0x000000ff1000720c */ /* 0x000fe20003f05270 */
[----:B------:R-:W-:-:S02]  /*21a0*/  IMAD R3, R0, 0x10, R3 ;  /* 0x0000001000037824 */ /* 0x000fc400078e0203 */
[----:B------:R-:W-:Y:S01]  /*21b0*/  IMAD.IADD R5, R0, 0x1, R5 ;  /* 0x0000000100057824 */ /* 0x000fe200078e0205 */
[----:B------:R-:W-:-:S04]  /*21c0*/  LOP3.LUT R0, R16, 0x3, RZ, 0xc0, !PT ;  /* 0x0000000310007812 */ /* 0x000fc800078ec0ff */
[----:B------:R-:W-:Y:S01]  /*21d0*/  IADD3 R0, PT, PT, -R0, R3, RZ ;  /* 0x0000000300007210 */ /* 0x000fe20007ffe1ff */
[----:B0-----:R-:W-:Y:S02]  /*21e0*/  ULEA UR7, UR6, UR7, 0x18 ;  /* 0x0000000706077291 */ /* 0x001fe4000f8ec0ff */
[----:B------:R-:W-:Y:S02]  /*21f0*/  ULEA UR5, UR6, UR5, 0x18 ;  /* 0x0000000506057291 */ /* 0x000fe4000f8ec0ff */
[----:B------:R-:W-:Y:S02]  /*2200*/  ULEA UR4, UR6, UR4, 0x18 ;  /* 0x0000000406047291 */ /* 0x000fe4000f8ec0ff */
[----:B------:R-:W-:Y:S02]  /*2210*/  LEA R5, R5, UR7, 0x2 ;  /* 0x0000000705057c11 */ /* 0x000fe4000f8e10ff */
[----:B------:R-:W-:Y:S02]  /*2220*/  LEA R3, R3, UR5, 0x2 ;  /* 0x0000000503037c11 */ /* 0x000fe4000f8e10ff */
[----:B------:R-:W-:Y:S01]  /*2230*/  LEA R0, R0, UR4, 0x2 ;  /* 0x0000000400007c11 */ /* 0x000fe2000f8e10ff */
[----:B------:R0:W1:Y:S04]  /*2240*/  LDS R32, [R5] ;  /* 0x0000000005207984 */ /* 0x0000680000000800 */
[----:B------:R0:W2:Y:S04]  /*2250*/  LDS R33, [R5+0x100] ;  /* 0x0001000005217984 */ /* 0x0000a80000000800 */
[----:B------:R0:W3:Y:S04]  /*2260*/  LDS.64 R28, [R3] ;  /* 0x00000000031c7984 */ /* 0x0000e80000000a00 */
[----:B------:R0:W4:Y:S04]  /*2270*/  LDS.64 R30, [R3+0x200] ;  /* 0x00020000031e7984 */ /* 0x0001280000000a00 */
[----:B------:R0:W5:Y:S04]  /*2280*/  LDS R24, [R0] ;  /* 0x0000000000187984 */ /* 0x0001680000000800 */
[----:B------:R0:W0:Y:S04]  /*2290*/  LDS R25, [R0+0x200] ;  /* 0x0002000000197984 */ /* 0x0000280000000800 */
[----:B------:R0:W0:Y:S04]  /*22a0*/  LDS R26, [R0+0x10] ;  /* 0x00001000001a7984 */ /* 0x0000280000000800 */
[----:B------:R0:W0:Y:S01]  /*22b0*/  LDS R27, [R0+0x210] ;  /* 0x00021000001b7984 */ /* 0x0000220000000800 */
[----:B------:R-:W-:Y:S05]  /*22c0*/  @P0 BRA `(.L_x_42) ;  /* 0x0000000000600947 */ /* 0x000fea0003800000 */
[----:B--2---:R-:W-:Y:S01]  /*22d0*/  F2F.F64.F32 R10, R33 ;  /* 0x00000021000a7310 */ /* 0x004fe20000201800 */
[----:B0-----:R-:W-:Y:S01]  /*22e0*/  MOV R0, 0x0 ;  /* 0x0000000000007802 */ /* 0x001fe20000000f00 */
[----:B------:R-:W0:Y:S01]  /*22f0*/  LDCU.64 UR4, c[0x4][0x40] ;  /* 0x01000800ff0477ac */ /* 0x000e220008000a00 */
[----:B------:R-:W-:Y:S01]  /*2300*/  IMAD.MOV.U32 R6, RZ, RZ, R40 ;  /* 0x000000ffff067224 */ /* 0x000fe200078e0028 */
[----:B------:R-:W-:-:S04]  /*2310*/  MOV R7, R2 ;  /* 0x0000000200077202 */ /* 0x000fc80000000f00 */
[----:B-1----:R-:W1:Y:S08]  /*2320*/  F2F.F64.F32 R8, R32 ;  /* 0x0000002000087310 */ /* 0x002e700000201800 */
[----:B-----5:R-:W-:Y:S01]  /*2330*/  F2F.F64.F32 R36, R24 ;  /* 0x0000001800247310 */ /* 0x020fe20000201800 */
[----:B0-----:R-:W-:Y:S02]  /*2340*/  IMAD.U32 R4, RZ, RZ, UR4 ;  /* 0x00000004ff047e24 */ /* 0x001fe4000f8e00ff */
[----:B------:R-:W-:Y:S01]  /*2350*/  IMAD.U32 R5, RZ, RZ, UR5 ;  /* 0x00000005ff057e24 */ /* 0x000fe2000f8e00ff */
[----:B-1----:R0:W-:Y:S04]  /*2360*/  STL.128 [R1+0x20], R8 ;  /* 0x0000200801007387 */ /* 0x0021e80000100c00 */
[----:B------:R-:W1:Y:S08]  /*2370*/  F2F.F64.F32 R38, R25 ;  /* 0x0000001900267310 */ /* 0x000e700000201800 */
[----:B------:R-:W-:Y:S01]  /*2380*/  F2F.F64.F32 R20, R26 ;  /* 0x0000001a00147310 */ /* 0x000fe20000201800 */
[----:B-1----:R1:W-:Y:S07]  /*2390*/  STL.128 [R1], R36 ;  /* 0x0000002401007387 */ /* 0x0023ee0000100c00 */
[----:B------:R-:W2:Y:S01]  /*23a0*/  F2F.F64.F32 R22, R27 ;  /* 0x0000001b00167310 */ /* 0x000ea20000201800 */
[----:B0-----:R1:W0:Y:S07]  /*23b0*/  LDC.64 R8, c[0x4][R0] ;  /* 0x0100000000087b82 */ /* 0x00122e0000000a00 */
[----:B---3--:R-:W-:Y:S01]  /*23c0*/  F2F.F64.F32 R12, R28 ;  /* 0x0000001c000c7310 */ /* 0x008fe20000201800 */
[----:B--2---:R1:W-:Y:S07]  /*23d0*/  STL.128 [R1+0x10], R20 ;  /* 0x0000101401007387 */ /* 0x0043ee0000100c00 */
[----:B------:R-:W2:Y:S08]  /*23e0*/  F2F.F64.F32 R14, R29 ;  /* 0x0000001d000e7310 */ /* 0x000eb00000201800 */
[----:B----4-:R-:W-:Y:S01]  /*23f0*/  F2F.F64.F32 R16, R30 ;  /* 0x0000001e00107310 */ /* 0x010fe20000201800 */
[----:B--2---:R1:W-:Y:S07]  /*2400*/  STL.128 [R1+0x30], R12 ;  /* 0x0000300c01007387 */ /* 0x0043ee0000100c00 */
[----:B------:R-:W2:Y:S02]  /*2410*/  F2F.F64.F32 R18, R31 ;  /* 0x0000001f00127310 */ /* 0x000ea40000201800 */
[----:B0-2---:R1:W-:Y:S02]  /*2420*/  STL.128 [R1+0x40], R16 ;  /* 0x0000401001007387 */ /* 0x0053e40000100c00 */
[----:B-1----:R-:W-:-:S07]  /*2430*/  LEPC R20, `(.L_x_42) ;  /* 0x000000001014794e */ /* 0x002fce0000000000 */
[----:B------:R-:W-:Y:S05]  /*2440*/  CALL.ABS.NOINC R8 ;  /* 0x0000000008007343 */ /* 0x000fea0003c00000 */
.L_x_42:
[----:B------:R-:W0:Y:S01]  /*2450*/  S2R R6, SR_TID.X ;  /* 0x0000000000067919 */ /* 0x000e220000002100 */
[----:B------:R-:W-:Y:S05]  /*2460*/  WARPSYNC.ALL ;  /* 0x0000000000007948 */ /* 0x000fea0003800000 */
[----:B------:R-:W0:Y:S08]  /*2470*/  S2UR UR5, SR_CgaCtaId ;  /* 0x00000000000579c3 */ /* 0x000e300000008800 */
[----:B------:R-:W-:Y:S01]  /*2480*/  BAR.SYNC.DEFER_BLOCKING 0x0 ;  /* 0x0000000000007b1d */ /* 0x000fe20000010000 */
[----:B012345:R-:W-:Y:S05]  /*2490*/  HMMA.1688.F32.TF32 R24, R24, R32, R28 ;  /* 0x000000201818723c */ /* 0x03ffea000008101c */
[----:B------:R-:W-:-:S02]  /*24a0*/  UMOV UR4, 0x400 ;  /* 0x0000040000047882 */ /* 0x000fc40000000000 */
[----:B------:R-:W-:-:S04]  /*24b0*/  UIADD3 UR6, UPT, UPT, UR4, 0x400, URZ ;  /* 0x0000040004067890 */ /* 0x000fc8000fffe0ff */
[----:B------:R-:W-:Y:S01]  /*24c0*/  ULEA UR6, UR5, UR6, 0x18 ;  /* 0x0000000605067291 */ /* 0x000fe2000f8ec0ff */
[C---:B------:R-:W-:Y:S01]  /*24d0*/  IMAD.SHL.U32 R3, R6.reuse, 0x2, RZ ;  /* 0x0000000206037824 */ /* 0x040fe200078e00ff */
[----:B------:R-:W-:Y:S01]  /*24e0*/  SHF.R.U32.HI R0, RZ, 0x2, R6 ;  /* 0x00000002ff007819 */ /* 0x000fe20000011606 */
[C---:B------:R-:W-:Y:S01]  /*24f0*/  IMAD.SHL.U32 R4, R6.reuse, 0x10, RZ ;  /* 0x0000001006047824 */ /* 0x040fe200078e00ff */
[----:B------:R-:W-:Y:S01]  /*2500*/  ULEA UR4, UR5, UR4, 0x18 ;  /* 0x0000000405047291 */ /* 0x000fe2000f8ec0ff */
[----:B------:R-:W-:Y:S02]  /*2510*/  ISETP.NE.AND P0, PT, R6, RZ, PT ;  /* 0x000000ff0600720c */ /* 0x000fe40003f05270 */
[----:B------:R-:W-:Y:S02]  /*2520*/  LOP3.LUT R5, R3, 0x6, RZ, 0xc0, !PT ;  /* 0x0000000603057812 */ /* 0x000fe400078ec0ff */
[----:B------:R-:W-:Y:S02]  /*2530*/  LOP3.LUT R7, R4, 0x30, RZ, 0xc0, !PT ;  /* 0x0000003004077812 */ /* 0x000fe400078ec0ff */
[----:B------:R-:W-:Y:S01]  /*2540*/  LOP3.LUT R3, R6, 0x3, RZ, 0xc0, !PT ;  /* 0x0000000306037812 */ /* 0x000fe200078ec0ff */
[C---:B------:R-:W-:Y:S01]  /*2550*/  IMAD R4, R0.reuse, 0x10, R5 ;  /* 0x0000001000047824 */ /* 0x040fe200078e0205 */
[----:B------:R-:W-:-:S03]  /*2560*/  IADD3 R7, PT, PT, R0, R7, RZ ;  /* 0x0000000700077210 */ /* 0x000fc60007ffe0ff */
[----:B------:R-:W-:Y:S01]  /*2570*/  IMAD.IADD R3, R4, 0x1, -R3 ;  /* 0x0000000104037824 */ /* 0x000fe200078e0a03 */
[----:B------:R-:W-:-:S04]  /*2580*/  LEA R7, R7, UR6, 0x2 ;  /* 0x0000000607077c11 */ /* 0x000fc8000f8e10ff */
[----:B------:R-:W-:Y:S01]  /*2590*/  LEA R3, R3, UR4, 0x2 ;  /* 0x0000000403037c11 */ /* 0x000fe2000f8e10ff */
[----:B------:R0:W1:Y:S04]  /*25a0*/  LDS R22, [R7+0x200] ;  /* 0x0002000007167984 */ /* 0x0000680000000800 */
[----:B------:R0:W2:Y:S04]  /*25b0*/  LDS R23, [R7+0x300] ;  /* 0x0003000007177984 */ /* 0x0000a80000000800 */
[----:B------:R0:W3:Y:S04]  /*25c0*/  LDS R16, [R3+0x20] ;  /* 0x0000200003107984 */ /* 0x0000e80000000800 */
[----:B------:R0:W4:Y:S04]  /*25d0*/  LDS R17, [R3+0x220] ;  /* 0x0002200003117984 */ /* 0x0001280000000800 */
[----:B------:R0:W5:Y:S04]  /*25e0*/  LDS R18, [R3+0x30] ;  /* 0x0000300003127984 */ /* 0x0001680000000800 */
[----:B------:R0:W0:Y:S01]  /*25f0*/  LDS R19, [R3+0x230] ;  /* 0x0002300003137984 */ /* 0x0000220000000800 */
[----:B------:R-:W-:Y:S05]  /*2600*/  @P0 BRA `(.L_x_43) ;  /* 0x0000000000600947 */ /* 0x000fea0003800000 */
[----:B--2---:R-:W-:Y:S01]  /*2610*/  F2F.F64.F32 R10, R23 ;  /* 0x00000017000a7310 */ /* 0x004fe20000201800 */
[----:B------:R-:W-:Y:S01]  /*2620*/  MOV R0, 0x0 ;  /* 0x0000000000007802 */ /* 0x000fe20000000f00 */
[----:B------:R-:W2:Y:S01]  /*2630*/  LDCU.64 UR4, c[0x4][0x40] ;  /* 0x01000800ff0477ac */ /* 0x000ea20008000a00 */
[----:B------:R-:W-:Y:S01]  /*2640*/  MOV R6, R40 ;  /* 0x0000002800067202 */ /* 0x000fe20000000f00 */
[----:B0-----:R-:W-:-:S04]  /*2650*/  IMAD.MOV.U32 R7, RZ, RZ, R2 ;  /* 0x000000ffff077224 */ /* 0x001fc800078e0002 */
[----:B-1----:R-:W0:Y:S08]  /*2660*/  F2F.F64.F32 R8, R22 ;  /* 0x0000001600087310 */ /* 0x002e300000201800 */
[----:B---3--:R-:W-:Y:S01]  /*2670*/  F2F.F64.F32 R36, R16 ;  /* 0x0000001000247310 */ /* 0x008fe20000201800 */
[----:B--2---:R-:W-:Y:S02]  /*2680*/  IMAD.U32 R4, RZ, RZ, UR4 ;  /* 0x00000004ff047e24 */ /* 0x004fe4000f8e00ff */
[----:B------:R-:W-:Y:S01]  /*2690*/  IMAD.U32 R5, RZ, RZ, UR5 ;  /* 0x00000005ff057e24 */ /* 0x000fe2000f8e00ff */
[----:B0-----:R0:W-:Y:S04]  /*26a0*/  STL.128 [R1+0x20], R8 ;  /* 0x0000200801007387 */ /* 0x0011e80000100c00 */
[----:B----4-:R-:W1:Y:S08]  /*26b0*/  F2F.F64.F32 R38, R17 ;  /* 0x0000001100267310 */ /* 0x010e700000201800 */
[----:B-----5:R-:W-:Y:S01]  /*26c0*/  F2F.F64.F32 R32, R18 ;  /* 0x0000001200207310 */ /* 0x020fe20000201800 */
[----:B-1----:R1:W-:Y:S07]  /*26d0*/  STL.128 [R1], R36 ;  /* 0x0000002401007387 */ /* 0x0023ee0000100c00 */
[----:B------:R-:W2:Y:S01]  /*26e0*/  F2F.F64.F32 R34, R19 ;  /* 0x0000001300227310 */ /* 0x000ea20000201800 */
[----:B0-----:R1:W0:Y:S07]  /*26f0*/  LDC.64 R8, c[0x4][R0] ;  /* 0x0100000000087b82 */ /* 0x00122e0000000a00 */
[----:B------:R-:W-:Y:S01]  /*2700*/  F2F.F64.F32 R12, R24 ;  /* 0x00000018000c7310 */ /* 0x000fe20000201800 */
[----:B--2---:R1:W-:Y:S07]  /*2710*/  STL.128 [R1+0x10], R32 ;  /* 0x0000102001007387 */ /* 0x0043ee0000100c00 */
[----:B------:R-:W2:Y:S08]  /*2720*/  F2F.F64.F32 R14, R25 ;  /* 0x00000019000e7310 */ /* 0x000eb00000201800 */
[----:B------:R-:W-:Y:S01]  /*2730*/  F2F.F64.F32 R28, R26 ;  /* 0x0000001a001c7310 */ /* 0x000fe20000201800 */
[----:B--2---:R1:W-:Y:S07]  /*2740*/  STL.128 [R1+0x30], R12 ;  /* 0x0000300c01007387 */ /* 0x0043ee0000100c00 */
[----:B------:R-:W2:Y:S02]  /*2750*/  F2F.F64.F32 R30, R27 ;  /* 0x0000001b001e7310 */ /* 0x000ea40000201800 */
[----:B0-2---:R1:W-:Y:S02]  /*2760*/  STL.128 [R1+0x40], R28 ;  /* 0x0000401c01007387 */ /* 0x0053e40000100c00 */
[----:B------:R-:W-:-:S07]  /*2770*/  LEPC R20, `(.L_x_43) ;  /* 0x000000001014794e */ /* 0x000fce0000000000 */
[----:B-1----:R-:W-:Y:S05]  /*2780*/  CALL.ABS.NOINC R8 ;  /* 0x0000000008007343 */ /* 0x002fea0003c00000 */
.L_x_43:
[----:B------:R-:W1:Y:S01]  /*2790*/  S2R R0, SR_TID.X ;  /* 0x0000000000007919 */ /* 0x000e620000002100 */
[----:B------:R-:W-:Y:S05]  /*27a0*/  WARPSYNC.ALL ;  /* 0x0000000000007948 */ /* 0x000fea0003800000 */
[C---:B-1----:R-:W-:Y:S01]  /*27b0*/  ISETP.NE.AND P0, PT, R0.reuse, RZ, PT ;  /* 0x000000ff0000720c */ /* 0x042fe20003f05270 */
[----:B------:R-:W1:Y:S08]  /*27c0*/  S2UR UR36, SR_CgaCtaId ;  /* 0x00000000002479c3 */ /* 0x000e700000008800 */
[----:B------:R-:W-:Y:S01]  /*27d0*/  BAR.SYNC.DEFER_BLOCKING 0x0 ;  /* 0x0000000000007b1d */ /* 0x000fe20000010000 */
[----:B0-2345:R-:W-:Y:S01]  /*27e0*/  HMMA.1688.F32.TF32 R28, R16, R22, R24 ;  /* 0x00000016101c723c */ /* 0x03dfe20000081018 */
[C---:B------:R-:W-:Y:S01]  /*27f0*/  IMAD.SHL.U32 R3, R0.reuse, 0x10, RZ ;  /* 0x0000001000037824 */ /* 0x040fe200078e00ff */
[----:B------:R-:W-:-:S03]  /*2800*/  SHF.L.U32 R0, R0, 0x3, RZ ;  /* 0x0000000300007819 */ /* 0x000fc600000006ff */
[----:B------:R-:W-:Y:S01]  /*2810*/  UMOV UR4, 0x400 ;  /* 0x0000040000047882 */ /* 0x000fe20000000000 */
[----:B------:R-:W-:Y:S01]  /*2820*/  LOP3.LUT R3, R3, 0x3fc0, RZ, 0xc0, !PT ;  /* 0x00003fc003037812 */ /* 0x000fe200078ec0ff */
[----:B------:R-:W-:-:S03]  /*2830*/  UIADD3 UR4, UPT, UPT, UR4, 0x800, URZ ;  /* 0x0000080004047890 */ /* 0x000fc6000fffe0ff */
[----:B------:R-:W-:Y:S01]  /*2840*/  LOP3.LUT R0, R3, 0x18, R0, 0xf8, !PT ;  /* 0x0000001803007812 */ /* 0x000fe200078ef800 */
[----:B-1----:R-:W-:-:S09]  /*2850*/  ULEA UR36, UR36, UR4, 0x18 ;  /* 0x0000000424247291 */ /* 0x002fd2000f8ec0ff */
[----:B------:R0:W-:Y:S04]  /*2860*/  STS.64 [R0+UR36], R28 ;  /* 0x0000001c00007988 */ /* 0x0001e80008000a24 */
[----:B------:R0:W-:Y:S01]  /*2870*/  STS.64 [R0+UR36+0x200], R30 ;  /* 0x0002001e00007988 */ /* 0x0001e20008000a24 */
[----:B------:R-:W-:Y:S05]  /*2880*/  @P0 EXIT ;  /* 0x000000000000094d */ /* 0x000fea0003800000 */
[----:B------:R-:W-:Y:S01]  /*2890*/  F2F.F64.F32 R8, R16 ;  /* 0x0000001000087310 */ /* 0x000fe20000201800 */
[----:B0-----:R-:W-:Y:S01]  /*28a0*/  MOV R0, 0x0 ;  /* 0x0000000000007802 */ /* 0x001fe20000000f00 */
[----:B------:R-:W0:Y:S01]  /*28b0*/  LDCU.64 UR4, c[0x4][0x40] ;  /* 0x01000800ff0477ac */ /* 0x000e220008000a00 */
[----:B------:R-:W-:Y:S01]  /*28c0*/  MOV R6, R40 ;  /* 0x0000002800067202 */ /* 0x000fe20000000f00 */
[----:B------:R-:W-:-:S04]  /*28d0*/  IMAD.MOV.U32 R7, RZ, RZ, R2 ;  /* 0x000000ffff077224 */ /* 0x000fc800078e0002 */
[----:B------:R1:W2:Y:S08]  /*28e0*/  F2F.F64.F32 R10, R17 ;  /* 0x00000011000a7310 */ /* 0x0002b00000201800 */
[----:B------:R-:W-:Y:S01]  /*28f0*/  F2F.F64.F32 R24, R18 ;  /* 0x0000001200187310 */ /* 0x000fe20000201800 */
[----:B-1----:R1:W3:Y:S01]  /*2900*/  LDC.64 R16, c[0x4][R0] ;  /* 0x0100000000107b82 */ /* 0x0022e20000000a00 */
[----:B0-----:R-:W-:-:S02]  /*2910*/  IMAD.U32 R4, RZ, RZ, UR4 ;  /* 0x00000004ff047e24 */ /* 0x001fc4000f8e00ff */
[----:B------:R-:W-:Y:S01]  /*2920*/  IMAD.U32 R5, RZ, RZ, UR5 ;  /* 0x00000005ff057e24 */ /* 0x000fe2000f8e00ff */
[----:B--2---:R1:W-:Y:S03]  /*2930*/  STL.128 [R1], R8 ;  /* 0x0000000801007387 */ /* 0x0043e60000100c00 */
[----:B------:R-:W0:Y:S08]  /*2940*/  F2F.F64.F32 R26, R19 ;  /* 0x00000013001a7310 */ /* 0x000e300000201800 */
[----:B------:R-:W-:Y:S01]  /*2950*/  F2F.F64.F32 R12, R28 ;  /* 0x0000001c000c7310 */ /* 0x000fe20000201800 */
[----:B0-----:R1:W-:Y:S07]  /*2960*/  STL.128 [R1+0x10], R24 ;  /* 0x0000101801007387 */ /* 0x0013ee0000100c00 */
[----:B------:R-:W0:Y:S08]  /*2970*/  F2F.F64.F32 R14, R29 ;  /* 0x0000001d000e7310 */ /* 0x000e300000201800 */
[----:B------:R-:W-:Y:S01]  /*2980*/  F2F.F64.F32 R36, R30 ;  /* 0x0000001e00247310 */ /* 0x000fe20000201800 */
[----:B0-----:R1:W-:Y:S07]  /*2990*/  STL.128 [R1+0x30], R12 ;  /* 0x0000300c01007387 */ /* 0x0013ee0000100c00 */
[----:B------:R-:W-:Y:S08]  /*29a0*/  F2F.F64.F32 R32, R22 ;  /* 0x0000001600207310 */ /* 0x000ff00000201800 */
[----:B------:R-:W0:Y:S08]  /*29b0*/  F2F.F64.F32 R34, R23 ;  /* 0x0000001700227310 */ /* 0x000e300000201800 */
[----:B------:R-:W2:Y:S01]  /*29c0*/  F2F.F64.F32 R38, R31 ;  /* 0x0000001f00267310 */ /* 0x000ea20000201800 */
[----:B0-----:R1:W-:Y:S04]  /*29d0*/  STL.128 [R1+0x20], R32 ;  /* 0x0000202001007387 */ /* 0x0013e80000100c00 */
[----:B--23--:R1:W-:Y:S02]  /*29e0*/  STL.128 [R1+0x40], R36 ;  /* 0x0000402401007387 */ /* 0x00c3e40000100c00 */
[----:B------:R-:W-:-:S07]  /*29f0*/  LEPC R20, `(.L_x_44) ;  /* 0x000000001014794e */ /* 0x000fce0000000000 */
[----:B-1----:R-:W-:Y:S05]  /*2a00*/  CALL.ABS.NOINC R16 ;  /* 0x0000000010007343 */ /* 0x002fea0003c00000 */
.L_x_44:
[----:B------:R-:W-:-:S07]  /*2a10*/  IMAD.MOV.U32 R18, RZ, RZ, 0x20 ;  /* 0x00000020ff127424 */ /* 0x000fce00078e00ff */
.L_x_62:
[----:B------:R0:W1:Y:S01]  /*2a20*/  LDS R0, [R18+UR36+-0x20] ;  /* 0xffffe02412007984 */ /* 0x0000620008000800 */
[----:B------:R-:W-:Y:S01]  /*2a30*/  MOV R17, 0x0 ;  /* 0x0000000000117802 */ /* 0x000fe20000000f00 */
[----:B------:R-:W2:Y:S01]  /*2a40*/  LDCU.64 UR4, c[0x4][0x30] ;  /* 0x01000600ff0477ac */ /* 0x000ea20008000a00 */
[C---:B------:R-:W-:Y:S01]  /*2a50*/  IADD3 R16, PT, PT, R18.reuse, UR36, RZ ;  /* 0x0000002412107c10 */ /* 0x040fe2000fffe0ff */
[----:B------:R-:W-:Y:S01]  /*2a60*/  IMAD.MOV.U32 R6, RZ, RZ, R40 ;  /* 0x000000ffff067224 */ /* 0x000fe200078e0028 */
[----:B------:R3:W4:Y:S01]  /*2a70*/  LDC.64 R8, c[0x4][R17] ;  /* 0x0100000011087b82 */ /* 0x0007220000000a00 */
[----:B------:R-:W-:Y:S02]  /*2a80*/  IMAD.MOV.U32 R7, RZ, RZ, R2 ;  /* 0x000000ffff077224 */ /* 0x000fe400078e0002 */
[----:B0-----:R-:W-:-:S05]  /*2a90*/  VIADD R18, R18, 0x40 ;  /* 0x0000004012127836 */ /* 0x001fca0000000000 */
[----:B------:R-:W-:-:S04]  /*2aa0*/  ISETP.NE.AND P0, PT, R18, 0x420, PT ;  /* 0x000004201200780c */ /* 0x000fc80003f05270 */
[----:B------:R-:W-:Y:S01]  /*2ab0*/  P2R R19, PR, RZ, 0x1 ;  /* 0x00000001ff137803 */ /* 0x000fe20000000000 */
[----:B--2---:R-:W-:Y:S01]  /*2ac0*/  IMAD.U32 R4, RZ, RZ, UR4 ;  /* 0x00000004ff047e24 */ /* 0x004fe2000f8e00ff */
[----:B------:R-:W-:Y:S01]  /*2ad0*/  MOV R5, UR5 ;  /* 0x0000000500057c02 */ /* 0x000fe20008000f00 */
[----:B-1----:R-:W0:Y:S02]  /*2ae0*/  F2F.F64.F32 R10, R0 ;  /* 0x00000000000a7310 */ /* 0x002e240000201800 */
[----:B0---4-:R3:W-:Y:S04]  /*2af0*/  STL.64 [R1], R10 ;  /* 0x0000000a01007387 */ /* 0x0117e80000100a00 */
[----:B------:R-:W-:-:S07]  /*2b00*/  LEPC R20, `(.L_x_45) ;  /* 0x000000001014794e */ /* 0x000fce0000000000 */
[----:B---3--:R-:W-:Y:S05]  /*2b10*/  CALL.ABS.NOINC R8 ;  /* 0x0000000008007343 */ /* 0x008fea0003c00000 */
.L_x_45:
[----:B------:R-:W0:Y:S01]  /*2b20*/  LDS R0, [R16+-0x1c] ;  /* 0xffffe40010007984 */ /* 0x000e220000000800 */
[----:B------:R1:W2:Y:S01]  /*2b30*/  LDC.64 R8, c[0x4][R17] ;  /* 0x0100000011087b82 */ /* 0x0002a20000000a00 */
[----:B------:R-:W3:Y:S01]  /*2b40*/  LDCU.64 UR4, c[0x4][0x30] ;  /* 0x01000600ff0477ac */ /* 0x000ee20008000a00 */
[----:B------:R-:W-:Y:S01]  /*2b50*/  IMAD.MOV.U32 R6, RZ, RZ, R40 ;  /* 0x000000ffff067224 */ /* 0x000fe200078e0028 */
[----:B------:R-:W-:Y:S02]  /*2b60*/  MOV R7, R2 ;  /* 0x0000000200077202 */ /* 0x000fe40000000f00 */
[----:B---3--:R-:W-:Y:S01]  /*2b70*/  MOV R4, UR4 ;  /* 0x0000000400047c02 */ /* 0x008fe20008000f00 */
[----:B------:R-:W-:Y:S01]  /*2b80*/  IMAD.U32 R5, RZ, RZ, UR5 ;  /* 0x00000005ff057e24 */ /* 0x000fe2000f8e00ff */
[----:B0-----:R-:W0:Y:S02]  /*2b90*/  F2F.F64.F32 R10, R0 ;  /* 0x00000000000a7310 */ /* 0x001e240000201800 */
[----:B0-2---:R1:W-:Y:S04]  /*2ba0*/  STL.64 [R1], R10 ;  /* 0x0000000a01007387 */ /* 0x0053e80000100a00 */
[----:B------:R-:W-:-:S07]  /*2bb0*/  LEPC R20, `(.L_x_46) ;  /* 0x000000001014794e */ /* 0x000fce0000000000 */
[----:B-1----:R-:W-:Y:S05]  /*2bc0*/  CALL.ABS.NOINC R8 ;  /* 0x0000000008007343 */ /* 0x002fea0003c00000 */
.L_x_46:
        /* <DEDUP_REMOVED lines=11> */
.L_x_47:
        /* <DEDUP_REMOVED lines=11> */
.L_x_48:
        /* <DEDUP_REMOVED lines=11> */
.L_x_49:
        /* <DEDUP_REMOVED lines=11> */
.L_x_50:
        /* <DEDUP_REMOVED lines=11> */
.L_x_51:
        /* <DEDUP_REMOVED lines=11> */
.L_x_52:
        /* <DEDUP_REMOVED lines=11> */
.L_x_53:
        /* <DEDUP_REMOVED lines=11> */
.L_x_54:
[----:B------:R-:W0:Y:S01]  /*3150*/  LDS R0, [R16+0x8] ;  /* 0x0000080010007984 */ /* 0x000e220000000800 */
        /* <DEDUP_REMOVED lines=10> */
.L_x_55:
        /* <DEDUP_REMOVED lines=11> */
.L_x_56:
        /* <DEDUP_REMOVED lines=11> */
.L_x_57:
        /* <DEDUP_REMOVED lines=11> */
.L_x_58:
        /* <DEDUP_REMOVED lines=11> */
.L_x_59:
        /* <DEDUP_REMOVED lines=11> */
.L_x_60:
[----:B------:R0:W1:Y:S01]  /*3570*/  LDC.64 R8, c[0x4][R17] ;  /* 0x0100000011087b82 */ /* 0x0000620000000a00 */
[----:B------:R-:W2:Y:S01]  /*3580*/  LDCU.64 UR4, c[0x4][0x38] ;  /* 0x01000700ff0477ac */ /* 0x000ea20008000a00 */
[----:B------:R-:W-:Y:S02]  /*3590*/  CS2R R6, SRZ ;  /* 0x0000000000067805 */ /* 0x000fe4000001ff00 */
[----:B--2---:R-:W-:Y:S01]  /*35a0*/  MOV R4, UR4 ;  /* 0x0000000400047c02 */ /* 0x004fe20008000f00 */
[----:B0-----:R-:W-:-:S07]  /*35b0*/  IMAD.U32 R5, RZ, RZ, UR5 ;  /* 0x00000005ff057e24 */ /* 0x001fce000f8e00ff */
[----:B------:R-:W-:-:S07]  /*35c0*/  LEPC R20, `(.L_x_61) ;  /* 0x000000001014794e */ /* 0x000fce0000000000 */
[----:B-1----:R-:W-:Y:S05]  /*35d0*/  CALL.ABS.NOINC R8 ;  /* 0x0000000008007343 */ /* 0x002fea0003c00000 */
.L_x_61:
[----:B------:R-:W-:-:S13]  /*35e0*/  ISETP.NE.AND P6, PT, R19, RZ, PT ;  /* 0x000000ff1300720c */ /* 0x000fda0003fc5270 */
[----:B------:R-:W-:Y:S05]  /*35f0*/  @P6 BRA `(.L_x_62) ;  /* 0xfffffff400086947 */ /* 0x000fea000383ffff */
[----:B------:R-:W-:Y:S05]  /*3600*/  EXIT ;  /* 0x000000000000794d */ /* 0x000fea0003800000 */
.L_x_63:
[----:B------:R-:W-:-:S00]  /*3610*/  BRA `(.L_x_63) ;  /* 0xfffffffc00fc7947 */ /* 0x000fc0000383ffff */
[----:B------:R-:W-:-:S00]  /*3620*/  NOP ;  /* 0x0000000000007918 */ /* 0x000fc00000000000 */
        /* <DEDUP_REMOVED lines=13> */
.L_x_85:


//--------------------- .text._Z9test_shflv       --------------------------
	.section	.text._Z9test_shflv,"ax",@progbits
	.align	128
        .global         _Z9test_shflv
        .type           _Z9test_shflv,@function
        .size           _Z9test_shflv,(.L_x_86 - _Z9test_shflv)
        .other          _Z9test_shflv,@"STO_CUDA_ENTRY STV_DEFAULT"
_Z9test_shflv:
.text._Z9test_shflv:
[----:B------:R-:W0:Y:S01]  /*0000*/  LDC R1, c[0x0][0x37c] ;  /* 0x0000df00ff017b82 */ /* 0x000e220000000800 */
[----:B------:R-:W1:Y:S07]  /*0010*/  S2R R12, SR_TID.X ;  /* 0x00000000000c7919 */ /* 0x000e6e0000002100 */
[----:B------:R-:W2:Y:S01]  /*0020*/  S2UR UR5, SR_CgaCtaId ;  /* 0x00000000000579c3 */ /* 0x000ea20000008800 */
[----:B------:R-:W-:Y:S01]  /*0030*/  UMOV UR6, 0x66666666 ;  /* 0x6666666600067882 */ /* 0x000fe20000000000 */
[----:B------:R-:W-:Y:S01]  /*0040*/  UMOV UR7, 0x40590666 ;  /* 0x4059066600077882 */ /* 0x000fe20000000000 */
[----:B------:R-:W-:Y:S01]  /*0050*/  UMOV UR4, 0x400 ;  /* 0x0000040000047882 */ /* 0x000fe20000000000 */
[----:B0-----:R-:W-:Y:S01]  /*0060*/  VIADD R1, R1, 0xffffffe0 ;  /* 0xffffffe001017836 */ /* 0x001fe20000000000 */
[----:B--2---:R-:W-:Y:S01]  /*0070*/  ULEA UR4, UR5, UR4, 0x18 ;  /* 0x0000000405047291 */ /* 0x004fe2000f8ec0ff */
[----:B------:R-:W0:Y:S01]  /*0080*/  LDCU UR5, c[0x0][0x2fc] ;  /* 0x00005f80ff0577ac */ /* 0x000e220008000800 */
[----:B-1----:R-:W1:Y:S01]  /*0090*/  I2F.F64.U32 R2, R12 ;  /* 0x0000000c00027312 */ /* 0x002e620000201800 */
[----:B------:R-:W-:Y:S01]  /*00a0*/  SHF.R.U32.HI R0, RZ, 0x2, R12 ;  /* 0x00000002ff007819 */ /* 0x000fe2000001160c */
[----:B------:R-:W-:-:S02]  /*00b0*/  IMAD.SHL.U32 R4, R12, 0x4, RZ ;  /* 0x000000040c047824 */ /* 0x000fc400078e00ff */
[----:B------:R-:W-:Y:S01]  /*00c0*/  LEA R13, R12, UR4, 0x3 ;  /* 0x000000040c0d7c11 */ /* 0x000fe2000f8e18ff */
[----:B------:R-:W-:Y:S01]  /*00d0*/  STL [R1], R12 ;  /* 0x0000000c01007387 */ /* 0x000fe20000100800 */
[----:B------:R-:W-:Y:S02]  /*00e0*/  LOP3.LUT R5, R0, 0xfc, RZ, 0xc0, !PT ;  /* 0x000000fc00057812 */ /* 0x000fe400078ec0ff */
[----:B------:R-:W-:Y:S02]  /*00f0*/  LOP3.LUT R7, R4, 0x30, RZ, 0xc0, !PT ;  /* 0x0000003004077812 */ /* 0x000fe400078ec0ff */
[----:B------:R-:W-:-:S05]  /*0100*/  LOP3.LUT R0, R5, 0x3, R12, 0xf8, !PT ;  /* 0x0000000305007812 */ /* 0x000fca00078ef80c */
[----:B------:R-:W-:Y:S01]  /*0110*/  IMAD R14, R0, 0x40, R7 ;  /* 0x00000040000e7824 */ /* 0x000fe200078e0207 */
[----:B-1----:R-:W-:Y:S01]  /*0120*/  DADD R2, R2, UR6 ;  /* 0x0000000602027e29 */ /* 0x002fe20008000000 */
[----:B------:R-:W-:Y:S01]  /*0130*/  MOV R0, 0x0 ;  /* 0x0000000000007802 */ /* 0x000fe20000000f00 */
[----:B------:R-:W1:Y:S05]  /*0140*/  LDCU.64 UR6, c[0x4][0x28] ;  /* 0x01000500ff0677ac */ /* 0x000e6a0008000a00 */
[----:B------:R2:W-:Y:S01]  /*0150*/  STS.64 [R13], R2 ;  /* 0x000000020d007388 */ /* 0x0005e20000000a00 */
[----:B------:R-:W-:-:S07]  /*0160*/  DADD R4, R2, 32 ;  /* 0x4040000002047429 */ /* 0x000fce0000000000 */
[----:B------:R1:W-:Y:S01]  /*0170*/  STS.64 [R13+0x100], R4 ;  /* 0x000100040d007388 */ /* 0x0003e20000000a00 */
[----:B------:R-:W-:Y:S08]  /*0180*/  BAR.SYNC.DEFER_BLOCKING 0x0 ;  /* 0x0000000000007b1d */ /* 0x000ff00000010000 */
[----:B--2---:R2:W3:Y:S01]  /*0190*/  LDC.64 R2, c[0x4][R0] ;  /* 0x0100000000027b82 */ /* 0x0044e20000000a00 */
[----:B-1----:R-:W-:-:S02]  /*01a0*/  IMAD.U32 R4, RZ, RZ, UR6 ;  /* 0x00000006ff047e24 */ /* 0x002fc4000f8e00ff */
[----:B------:R-:W-:Y:S01]  /*01b0*/  IMAD.U32 R5, RZ, RZ, UR7 ;  /* 0x00000007ff057e24 */ /* 0x000fe2000f8e00ff */
[----:B------:R-:W1:Y:S04]  /*01c0*/  LDS.64 R6, [R14+UR4] ;  /* 0x000000040e067984 */ /* 0x000e680008000a00 */
[----:B------:R-:W-:Y:S06]  /*01d0*/  BAR.SYNC.DEFER_BLOCKING 0x0 ;  /* 0x0000000000007b1d */ /* 0x000fec0000010000 */
[----:B------:R-:W4:Y:S01]  /*01e0*/  LDS.128 R8, [R14+UR4] ;  /* 0x000000040e087984 */ /* 0x000f220008000c00 */
[----:B------:R-:W5:Y:S03]  /*01f0*/  LDCU UR4, c[0x0][0x2f8] ;  /* 0x00005f00ff0477ac */ /* 0x000f660008000800 */
[----:B-1----:R-:W-:Y:S04]  /*0200*/  SHFL.IDX PT, R19, R7, RZ, 0x1f ;  /* 0x00001fff07137589 */ /* 0x002fe800000e0000 */
[----:B------:R5:W1:Y:S02]  /*0210*/  SHFL.IDX PT, R18, R6, RZ, 0x1f ;  /* 0x00001fff06127589 */ /* 0x000a6400000e0000 */
[----:B-----5:R-:W-:-:S05]  /*0220*/  IADD3 R6, P0, PT, R1, UR4, RZ ;  /* 0x0000000401067c10 */ /* 0x020fca000ff1e0ff */
[----:B0-----:R-:W-:Y:S02]  /*0230*/  IMAD.X R7, RZ, RZ, UR5, P0 ;  /* 0x00000005ff077e24 */ /* 0x001fe400080e06ff */
[----:B----4-:R-:W-:Y:S01]  /*0240*/  IMAD.MOV.U32 R16, RZ, RZ, R10 ;  /* 0x000000ffff107224 */ /* 0x010fe200078e000a */
[----:B------:R2:W-:Y:S01]  /*0250*/  STL.64 [R1+0x8], R8 ;  /* 0x0000080801007387 */ /* 0x0005e20000100a00 */
[----:B------:R-:W-:-:S05]  /*0260*/  IMAD.MOV.U32 R17, RZ, RZ, R11 ;  /* 0x000000ffff117224 */ /* 0x000fca00078e000b */
[----:B-1-3--:R2:W-:Y:S02]  /*0270*/  STL.128 [R1+0x10], R16 ;  /* 0x0000101001007387 */ /* 0x00a5e40000100c00 */
[----:B------:R-:W-:-:S07]  /*0280*/  LEPC R20, `(.L_x_64) ;  /* 0x000000001014794e */ /* 0x000fce0000000000 */
[----:B--2---:R-:W-:Y:S05]  /*0290*/  CALL.ABS.NOINC R2 ;  /* 0x0000000002007343 */ /* 0x004fea0003c00000 */
.L_x_64:
[----:B------:R-:W-:Y:S05]  /*02a0*/  EXIT ;  /* 0x000000000000794d */ /* 0x000fea0003800000 */
.L_x_65:
        /* <DEDUP_REMOVED lines=13> */
.L_x_86:


//--------------------- .text._Z13test_wideloadv  --------------------------
	.section	.text._Z13test_wideloadv,"ax",@progbits
	.align	128
        .global         _Z13test_wideloadv
        .type           _Z13test_wideloadv,@function
        .size           _Z13test_wideloadv,(.L_x_87 - _Z13test_wideloadv)
        .other          _Z13test_wideloadv,@"STO_CUDA_ENTRY STV_DEFAULT"
_Z13test_wideloadv:
.text._Z13test_wideloadv:
        /* <DEDUP_REMOVED lines=9> */
[----:B-1----:R-:W1:Y:S02]  /*0090*/  I2F.F64.U32 R2, R12 ;  /* 0x0000000c00027312 */ /* 0x002e640000201800 */
[----:B------:R-:W-:Y:S01]  /*00a0*/  STL [R1], R12 ;  /* 0x0000000c01007387 */ /* 0x000fe20000100800 */
[----:B-1----:R-:W-:Y:S01]  /*00b0*/  DADD R4, R2, UR6 ;  /* 0x0000000602047e29 */ /* 0x002fe20008000000 */
[----:B------:R-:W1:Y:S01]  /*00c0*/  LDCU.64 UR6, c[0x4][0x20] ;  /* 0x01000400ff0677ac */ /* 0x000e620008000a00 */
[----:B------:R-:W-:-:S02]  /*00d0*/  LEA R3, R12, UR4, 0x3 ;  /* 0x000000040c037c11 */ /* 0x000fc4000f8e18ff */
[----:B------:R-:W-:Y:S02]  /*00e0*/  MOV R2, 0x0 ;  /* 0x0000000000027802 */ /* 0x000fe40000000f00 */
[----:B------:R-:W2:Y:S01]  /*00f0*/  LDCU UR4, c[0x0][0x2f8] ;  /* 0x00005f00ff0477ac */ /* 0x000ea20008000800 */
[----:B------:R3:W-:Y:S01]  /*0100*/  STS.64 [R3], R4 ;  /* 0x0000000403007388 */ /* 0x0007e20000000a00 */
[----:B------:R-:W-:Y:S01]  /*0110*/  IMAD R0, R12, 0x8, R3 ;  /* 0x000000080c007824 */ /* 0x000fe200078e0203 */
[----:B------:R-:W-:Y:S08]  /*0120*/  BAR.SYNC.DEFER_BLOCKING 0x0 ;  /* 0x0000000000007b1d */ /* 0x000ff00000010000 */
[----:B---3--:R-:W3:Y:S01]  /*0130*/  LDC.64 R2, c[0x4][R2] ;  /* 0x0100000002027b82 */ /* 0x008ee20000000a00 */
[----:B-1----:R-:W-:Y:S01]  /*0140*/  MOV R4, UR6 ;  /* 0x0000000600047c02 */ /* 0x002fe20008000f00 */
[----:B------:R-:W-:-:S06]  /*0150*/  IMAD.U32 R5, RZ, RZ, UR7 ;  /* 0x00000007ff057e24 */ /* 0x000fcc000f8e00ff */
[----:B------:R-:W-:Y:S01]  /*0160*/  BAR.SYNC.DEFER_BLOCKING 0x0 ;  /* 0x0000000000007b1d */ /* 0x000fe20000010000 */
[----:B--2---:R-:W-:-:S04]  /*0170*/  IADD3 R6, P0, PT, R1, UR4, RZ ;  /* 0x0000000401067c10 */ /* 0x004fc8000ff1e0ff */
[----:B0-----:R-:W-:Y:S01]  /*0180*/  IADD3.X R7, PT, PT, RZ, UR5, RZ, P0, !PT ;  /* 0x00000005ff077c10 */ /* 0x001fe200087fe4ff */
[----:B------:R-:W0:Y:S04]  /*0190*/  LDS.128 R8, [R0] ;  /* 0x0000000000087984 */ /* 0x000e280000000c00 */
[----:B0-----:R0:W-:Y:S04]  /*01a0*/  STL.64 [R1+0x8], R8 ;  /* 0x0000080801007387 */ /* 0x0011e80000100a00 */
[----:B---3--:R0:W-:Y:S02]  /*01b0*/  STL.64 [R1+0x10], R10 ;  /* 0x0000100a01007387 */ /* 0x0081e40000100a00 */
[----:B------:R-:W-:-:S07]  /*01c0*/  LEPC R20, `(.L_x_66) ;  /* 0x000000001014794e */ /* 0x000fce0000000000 */
[----:B0-----:R-:W-:Y:S05]  /*01d0*/  CALL.ABS.NOINC R2 ;  /* 0x0000000002007343 */ /* 0x001fea0003c00000 */
.L_x_66:
[----:B------:R-:W-:Y:S05]  /*01e0*/  EXIT ;  /* 0x000000000000794d */ /* 0x000fea0003800000 */
.L_x_67:
        /* <DEDUP_REMOVED lines=9> */
.L_x_87:


//--------------------- .text._Z13test_ldmatrixv  --------------------------
	.section	.text._Z13test_ldmatrixv,"ax",@progbits
	.align	128
        .global         _Z13test_ldmatrixv
        .type           _Z13test_ldmatrixv,@function
        .size           _Z13test_ldmatrixv,(.L_x_88 - _Z13test_ldmatrixv)
        .other          _Z13test_ldmatrixv,@"STO_CUDA_ENTRY STV_DEFAULT"
_Z13test_ldmatrixv:
.text._Z13test_ldmatrixv:
        /* <DEDUP_REMOVED lines=10> */
[----:B-1----:R-:W-:Y:S01]  /*00a0*/  DADD R4, R2, UR6 ;  /* 0x0000000602047e29 */ /* 0x002fe20008000000 */
[----:B------:R-:W1:Y:S01]  /*00b0*/  LDCU.64 UR6, c[0x4][0x18] ;  /* 0x01000300ff0677ac */ /* 0x000e620008000a00 */
[----:B------:R-:W-:-:S02]  /*00c0*/  LEA R3, R12, UR4, 0x2 ;  /* 0x000000040c037c11 */ /* 0x000fc4000f8e10ff */
[----:B------:R-:W-:-:S03]  /*00d0*/  MOV R2, 0x0 ;  /* 0x0000000000027802 */ /* 0x000fc60000000f00 */
[----:B------:R-:W2:Y:S01]  /*00e0*/  LDCU UR4, c[0x0][0x2f8] ;  /* 0x00005f00ff0477ac */ /* 0x000ea20008000800 */
[----:B------:R-:W-:Y:S01]  /*00f0*/  IMAD R13, R12, 0xc, R3 ;  /* 0x0000000c0c0d7824 */ /* 0x000fe200078e0203 */
[----:B------:R3:W4:Y:S01]  /*0100*/  LDC.64 R10, c[0x4][R2] ;  /* 0x01000000020a7b82 */ /* 0x0007220000000a00 */
[----:B------:R1:W5:Y:S02]  /*0110*/  F2F.F32.F64 R4, R4 ;  /* 0x0000000400047310 */ /* 0x0003640000301000 */
[----:B-1----:R-:W-:Y:S02]  /*0120*/  MOV R5, UR7 ;  /* 0x0000000700057c02 */ /* 0x002fe40008000f00 */
[----:B--2---:R-:W-:Y:S01]  /*0130*/  IADD3 R6, P0, PT, R1, UR4, RZ ;  /* 0x0000000401067c10 */ /* 0x004fe2000ff1e0ff */
[----:B-----5:R1:W-:Y:S04]  /*0140*/  STS [R3], R4 ;  /* 0x0000000403007388 */ /* 0x0203e80000000800 */
[----:B0-----:R-:W-:Y:S01]  /*0150*/  IMAD.X R7, RZ, RZ, UR5, P0 ;  /* 0x00000005ff077e24 */ /* 0x001fe200080e06ff */
[----:B------:R-:W-:Y:S01]  /*0160*/  BAR.SYNC.DEFER_BLOCKING 0x0 ;  /* 0x0000000000007b1d */ /* 0x000fe20000010000 */
[----:B-1----:R-:W-:-:S05]  /*0170*/  IMAD.U32 R4, RZ, RZ, UR6 ;  /* 0x00000006ff047e24 */ /* 0x002fca000f8e00ff */
[----:B------:R-:W0:Y:S02]  /*0180*/  LDSM.16.M88 R13, [R13] ;  /* 0x000000000d0d783b */ /* 0x000e240000000000 */
[----:B------:R-:W-:Y:S06]  /*0190*/  BAR.SYNC.DEFER_BLOCKING 0x0 ;  /* 0x0000000000007b1d */ /* 0x000fec0000010000 */
[----:B------:R-:W1:Y:S04]  /*01a0*/  LDS R0, [R3] ;  /* 0x0000000003007984 */ /* 0x000e680000000800 */
[----:B0-----:R3:W-:Y:S01]  /*01b0*/  STL.64 [R1], R12 ;  /* 0x0000000c01007387 */ /* 0x0017e20000100a00 */
[----:B-1----:R-:W0:Y:S03]  /*01c0*/  F2F.F64.F32 R8, R0 ;  /* 0x0000000000087310 */ /* 0x002e260000201800 */
[----:B0---4-:R3:W-:Y:S02]  /*01d0*/  STL.64 [R1+0x8], R8 ;  /* 0x0000080801007387 */ /* 0x0117e40000100a00 */
[----:B------:R-:W-:-:S07]  /*01e0*/  LEPC R20, `(.L_x_68) ;  /* 0x000000001014794e */ /* 0x000fce0000000000 */
[----:B---3--:R-:W-:Y:S05]  /*01f0*/  CALL.ABS.NOINC R10 ;  /* 0x000000000a007343 */ /* 0x008fea0003c00000 */
.L_x_68:
[----:B------:R-:W-:Y:S05]  /*0200*/  EXIT ;  /* 0x000000000000794d */ /* 0x000fea0003800000 */
.L_x_69:
        /* <DEDUP_REMOVED lines=15> */
.L_x_88:


//--------------------- .text._Z11global_funcv    --------------------------
	.section	.text._Z11global_funcv,"ax",@progbits
	.align	128
        .global         _Z11global_funcv
        .type           _Z11global_funcv,@function
        .size           _Z11global_funcv,(.L_x_89 - _Z11global_funcv)
        .other          _Z11global_funcv,@"STO_CUDA_ENTRY STV_DEFAULT"
_Z11global_funcv:
.text._Z11global_funcv:
[----:B------:R-:W0:Y:S01]  /*0000*/  LDC R1, c[0x0][0x37c] ;  /* 0x0000df00ff017b82 */ /* 0x000e220000000800 */
[----:B------:R-:W1:Y:S01]  /*0010*/  S2R R22, SR_TID.X ;  /* 0x0000000000167919 */ /* 0x000e620000002100 */
[----:B------:R-:W2:Y:S01]  /*0020*/  LDCU UR4, c[0x0][0x2f8] ;  /* 0x00005f00ff0477ac */ /* 0x000ea20008000800 */
[----:B0-----:R-:W-:Y:S01]  /*0030*/  VIADD R1, R1, 0xfffffff0 ;  /* 0xfffffff001017836 */ /* 0x001fe20000000000 */
[----:B------:R-:W-:Y:S01]  /*0040*/  MOV R19, 0x0 ;  /* 0x0000000000137802 */ /* 0x000fe20000000f00 */
[----:B------:R-:W0:Y:S03]  /*0050*/  LDCU UR5, c[0x0][0x2fc] ;  /* 0x00005f80ff0577ac */ /* 0x000e260008000800 */
[----:B------:R3:W4:Y:S01]  /*0060*/  LDC.64 R8, c[0x4][R19] ;  /* 0x0100000013087b82 */ /* 0x0007220000000a00 */
[----:B------:R-:W5:Y:S01]  /*0070*/  LDCU.64 UR6, c[0x4][0x8] ;  /* 0x01000100ff0677ac */ /* 0x000f620008000a00 */
[----:B--2---:R-:W-:-:S05]  /*0080*/  IADD3 R18, P0, PT, R1, UR4, RZ ;  /* 0x0000000401127c10 */ /* 0x004fca000ff1e0ff */
[----:B0-----:R-:W-:Y:S01]  /*0090*/  IMAD.X R17, RZ, RZ, UR5, P0 ;  /* 0x00000005ff117e24 */ /* 0x001fe200080e06ff */
[----:B------:R-:W-:Y:S01]  /*00a0*/  IADD3 R16, P0, PT, R18, 0x8, RZ ;  /* 0x0000000812107810 */ /* 0x000fe20007f1e0ff */
[----:B-----5:R-:W-:Y:S02]  /*00b0*/  IMAD.U32 R4, RZ, RZ, UR6 ;  /* 0x00000006ff047e24 */ /* 0x020fe4000f8e00ff */
[----:B------:R-:W-:Y:S02]  /*00c0*/  IMAD.U32 R5, RZ, RZ, UR7 ;  /* 0x00000007ff057e24 */ /* 0x000fe4000f8e00ff */
[----:B------:R-:W-:Y:S01]  /*00d0*/  IMAD.X R2, RZ, RZ, R17, P0 ;  /* 0x000000ffff027224 */ /* 0x000fe200000e0611 */
[----:B-1----:R3:W-:Y:S01]  /*00e0*/  STL [R1+0x8], R22 ;  /* 0x0000081601007387 */ /* 0x0027e20000100800 */
[----:B------:R-:W-:Y:S02]  /*00f0*/  IMAD.MOV.U32 R6, RZ, RZ, R16 ;  /* 0x000000ffff067224 */ /* 0x000fe400078e0010 */
[----:B------:R-:W-:-:S07]  /*0100*/  IMAD.MOV.U32 R7, RZ, RZ, R2 ;  /* 0x000000ffff077224 */ /* 0x000fce00078e0002 */
[----:B------:R-:W-:-:S07]  /*0110*/  LEPC R20, `(.L_x_70) ;  /* 0x000000001014794e */ /* 0x000fce0000000000 */
[----:B---34-:R-:W-:Y:S05]  /*0120*/  CALL.ABS.NOINC R8 ;  /* 0x0000000008007343 */ /* 0x018fea0003c00000 */
.L_x_70:
[----:B------:R-:W-:Y:S01]  /*0130*/  ISETP.NE.AND P0, PT, R22, RZ, PT ;  /* 0x000000ff1600720c */ /* 0x000fe20003f05270 */
[----:B------:R-:W-:Y:S05]  /*0140*/  WARPSYNC.ALL ;  /* 0x0000000000007948 */ /* 0x000fea0003800000 */
[----:B------:R-:W-:Y:S06]  /*0150*/  BAR.SYNC.DEFER_BLOCKING 0x0 ;  /* 0x0000000000007b1d */ /* 0x000fec0000010000 */
[----:B------:R-:W-:Y:S04]  /*0160*/  BSSY.RECONVERGENT B6, `(.L_x_71) ;  /* 0x000000c000067945 */ /* 0x000fe80003800200 */
[----:B------:R-:W-:Y:S05]  /*0170*/  @P0 BRA `(.L_x_72) ;  /* 0x0000000000200947 */ /* 0x000fea0003800000 */
[----:B------:R0:W1:Y:S01]  /*0180*/  LDC.64 R8, c[0x4][R19] ;  /* 0x0100000013087b82 */ /* 0x0000620000000a00 */
[----:B------:R-:W2:Y:S01]  /*0190*/  LDCU.64 UR4, c[0x4][0x10] ;  /* 0x01000200ff0477ac */ /* 0x000ea20008000a00 */
[----:B------:R-:W-:Y:S01]  /*01a0*/  CS2R R6, SRZ ;  /* 0x0000000000067805 */ /* 0x000fe2000001ff00 */
[----:B--2---:R-:W-:Y:S02]  /*01b0*/  IMAD.U32 R4, RZ, RZ, UR4 ;  /* 0x00000004ff047e24 */ /* 0x004fe4000f8e00ff */
[----:B0-----:R-:W-:-:S07]  /*01c0*/  IMAD.U32 R5, RZ, RZ, UR5 ;  /* 0x00000005ff057e24 */ /* 0x001fce000f8e00ff */
[----:B------:R-:W-:-:S07]  /*01d0*/  LEPC R20, `(.L_x_73) ;  /* 0x000000001014794e */ /* 0x000fce0000000000 */
[----:B-1----:R-:W-:Y:S05]  /*01e0*/  CALL.ABS.NOINC R8 ;  /* 0x0000000008007343 */ /* 0x002fea0003c00000 */
.L_x_73:
[----:B------:R-:W-:Y:S05]  /*01f0*/  BRA `(.L_x_74) ;  /* 0x0000000000087947 */ /* 0x000fea0003800000 */
.L_x_72:
[----:B------:R-:W-:-:S13]  /*0200*/  ISETP.GT.U32.AND P0, PT, R22, 0x36, PT ;  /* 0x000000361600780c */ /* 0x000fda0003f04070 */
[----:B------:R-:W-:Y:S05]  /*0210*/  @P0 EXIT ;  /* 0x000000000000094d */ /* 0x000fea0003800000 */
.L_x_74:
[----:B------:R-:W-:Y:S05]  /*0220*/  BSYNC.RECONVERGENT B6 ;  /* 0x0000000000067941 */ /* 0x000fea0003800200 */
.L_x_71:
[----:B------:R-:W-:Y:S01]  /*0230*/  MOV R19, 0x0 ;  /* 0x0000000000137802 */ /* 0x000fe20000000f00 */
[----:B------:R0:W-:Y:S01]  /*0240*/  STL [R1+0x8], R22 ;  /* 0x0000081601007387 */ /* 0x0001e20000100800 */
[----:B------:R-:W1:Y:S01]  /*0250*/  LDCU.64 UR4, c[0x4][0x8] ;  /* 0x01000100ff0477ac */ /* 0x000e620008000a00 */
[----:B------:R-:W-:Y:S01]  /*0260*/  ISETP.NE.AND P0, PT, R22, RZ, PT ;  /* 0x000000ff1600720c */ /* 0x000fe20003f05270 */
[----:B------:R0:W2:Y:S01]  /*0270*/  LDC.64 R8, c[0x4][R19] ;  /* 0x0100000013087b82 */ /* 0x0000a20000000a00 */
[----:B------:R-:W-:Y:S02]  /*0280*/  IMAD.MOV.U32 R6, RZ, RZ, R16 ;  /* 0x000000ffff067224 */ /* 0x000fe400078e0010 */
[----:B------:R-:W-:Y:S01]  /*0290*/  P2R R0, PR, RZ, 0x1 ;  /* 0x00000001ff007803 */ /* 0x000fe20000000000 */
[----:B------:R-:W-:Y:S02]  /*02a0*/  IMAD.MOV.U32 R7, RZ, RZ, R2 ;  /* 0x000000ffff077224 */ /* 0x000fe400078e0002 */
[----:B-1----:R-:W-:-:S02]  /*02b0*/  IMAD.U32 R4, RZ, RZ, UR4 ;  /* 0x00000004ff047e24 */ /* 0x002fc4000f8e00ff */
[----:B0-----:R-:W-:-:S07]  /*02c0*/  IMAD.U32 R5, RZ, RZ, UR5 ;  /* 0x00000005ff057e24 */ /* 0x001fce000f8e00ff */
[----:B------:R-:W-:-:S07]  /*02d0*/  LEPC R20, `(.L_x_75) ;  /* 0x000000001014794e */ /* 0x000fce0000000000 */
[----:B--2---:R-:W-:Y:S05]  /*02e0*/  CALL.ABS.NOINC R8 ;  /* 0x0000000008007343 */ /* 0x004fea0003c00000 */
.L_x_75:
        /* <DEDUP_REMOVED lines=12> */
.L_x_77:
[----:B------:R-:W-:Y:S05]  /*03b0*/  BSYNC.RECONVERGENT B6 ;  /* 0x0000000000067941 */ /* 0x000fea0003800200 */
.L_x_76:
[----:B------:R-:W-:Y:S01]  /*03c0*/  MOV R2, 0x0 ;  /* 0x0000000000027802 */ /* 0x000fe20000000f00 */
[----:B------:R0:W-:Y:S01]  /*03d0*/  STL [R1], R22 ;  /* 0x0000001601007387 */ /* 0x0001e20000100800 */
        /* <DEDUP_REMOVED lines=10> */
.L_x_78:
[----:B------:R-:W-:Y:S01]  /*0480*/  ISETP.NE.AND P6, PT, R22, RZ, PT ;  /* 0x000000ff1600720c */ /* 0x000fe20003fc5270 */
[----:B------:R-:W-:Y:S05]  /*0490*/  WARPSYNC.ALL ;  /* 0x0000000000007948 */ /* 0x000fea0003800000 */
[----:B------:R-:W-:Y:S06]  /*04a0*/  BAR.SYNC.DEFER_BLOCKING 0x0 ;  /* 0x0000000000007b1d */ /* 0x000fec0000010000 */
[----:B------:R-:W-:Y:S04]  /*04b0*/  BSSY.RECONVERGENT B6, `(.L_x_79) ;  /* 0x000000c000067945 */ /* 0x000fe80003800200 */
[----:B------:R-:W-:Y:S05]  /*04c0*/  @P6 BRA `(.L_x_80) ;  /* 0x0000000000206947 */ /* 0x000fea0003800000 */
[----:B------:R-:W0:Y:S01]  /*04d0*/  LDC.64 R2, c[0x4][R2] ;  /* 0x0100000002027b82 */ /* 0x000e220000000a00 */
[----:B------:R-:W1:Y:S01]  /*04e0*/  LDCU.64 UR4, c[0x4][0x10] ;  /* 0x01000200ff0477ac */ /* 0x000e620008000a00 */
[----:B------:R-:W-:Y:S01]  /*04f0*/  CS2R R6, SRZ ;  /* 0x0000000000067805 */ /* 0x000fe2000001ff00 */
[----:B-1----:R-:W-:Y:S02]  /*0500*/  IMAD.U32 R4, RZ, RZ, UR4 ;  /* 0x00000004ff047e24 */ /* 0x002fe4000f8e00ff */
[----:B------:R-:W-:-:S07]  /*0510*/  IMAD.U32 R5, RZ, RZ, UR5 ;  /* 0x00000005ff057e24 */ /* 0x000fce000f8e00ff */
[----:B------:R-:W-:-:S07]  /*0520*/  LEPC R20, `(.L_x_81) ;  /* 0x000000001014794e */ /* 0x000fce0000000000 */
[----:B0-----:R-:W-:Y:S05]  /*0530*/  CALL.ABS.NOINC R2 ;  /* 0x0000000002007343 */ /* 0x001fea0003c00000 */
.L_x_81:
[----:B------:R-:W-:Y:S05]  /*0540*/  BRA `(.L_x_82) ;  /* 0x0000000000087947 */ /* 0x000fea0003800000 */
.L_x_80:
[----:B------:R-:W-:-:S13]  /*0550*/  ISETP.GT.U32.AND P0, PT, R22, 0x2c, PT ;  /* 0x0000002c1600780c */ /* 0x000fda0003f04070 */
[----:B------:R-:W-:Y:S05]  /*0560*/  @P0 EXIT ;  /* 0x000000000000094d */ /* 0x000fea0003800000 */
.L_x_82:
[----:B------:R-:W-:Y:S05]  /*0570*/  BSYNC.RECONVERGENT B6 ;  /* 0x0000000000067941 */ /* 0x000fea0003800200 */
.L_x_79:
[----:B------:R-:W-:Y:S01]  /*0580*/  MOV R0, 0x0 ;  /* 0x0000000000007802 */ /* 0x000fe20000000f00 */
[----:B------:R0:W-:Y:S01]  /*0590*/  STL [R1], R22 ;  /* 0x0000001601007387 */ /* 0x0001e20000100800 */
[----:B------:R-:W1:Y:S01]  /*05a0*/  LDCU.64 UR4, c[0x4][0x8] ;  /* 0x01000100ff0477ac */ /* 0x000e620008000a00 */
[----:B------:R-:W-:Y:S01]  /*05b0*/  IMAD.MOV.U32 R6, RZ, RZ, R18 ;  /* 0x000000ffff067224 */ /* 0x000fe200078e0012 */
[----:B------:R0:W2:Y:S01]  /*05c0*/  LDC.64 R2, c[0x4][R0] ;  /* 0x0100000000027b82 */ /* 0x0000a20000000a00 */
[----:B------:R-:W-:Y:S02]  /*05d0*/  IMAD.MOV.U32 R7, RZ, RZ, R17 ;  /* 0x000000ffff077224 */ /* 0x000fe400078e0011 */
[----:B-1----:R-:W-:Y:S02]  /*05e0*/  IMAD.U32 R4, RZ, RZ, UR4 ;  /* 0x00000004ff047e24 */ /* 0x002fe4000f8e00ff */
[----:B0-----:R-:W-:-:S07]  /*05f0*/  IMAD.U32 R5, RZ, RZ, UR5 ;  /* 0x00000005ff057e24 */ /* 0x001fce000f8e00ff */
[----:B------:R-:W-:-:S07]  /*0600*/  LEPC R20, `(.L_x_83) ;  /* 0x000000001014794e */ /* 0x000fce0000000000 */
[----:B--2---:R-:W-:Y:S05]  /*0610*/  CALL.ABS.NOINC R2 ;  /* 0x0000000002007343 */ /* 0x004fea0003c00000 */
.L_x_83:
[----:B------:R-:W-:Y:S05]  /*0620*/  WARPSYNC.ALL ;  /* 0x0000000000007948 */ /* 0x000fea0003800000 */
[----:B------:R-:W-:Y:S06]  /*0630*/  BAR.SYNC.DEFER_BLOCKING 0x0 ;  /* 0x0000000000007b1d */ /* 0x000fec0000010000 */
[----:B------:R-:W-:Y:S05]  /*0640*/  EXIT ;  /* 0x000000000000794d */ /* 0x000fea0003800000 */
.L_x_84:
        /* <DEDUP_REMOVED lines=11> */
.L_x_89:


//--------------------- .nv.global.init           --------------------------
	.section	.nv.global.init,"aw",@progbits
.nv.global.init:
	.type		$str$6,@object
	.size		$str$6,($str$1 - $str$6)
$str$6:
        /*0000*/ 	.byte	0x0a, 0x00
	.type		$str$1,@object
	.size		$str$1,($str - $str$1)
$str$1:
        /*0002*/ 	.byte	0x0a, 0x0a, 0x00
	.type		$str,@object
	.size		$str,($str$5 - $str)
$str:
        /*0005*/ 	.byte	0x25, 0x64, 0x20, 0x00
	.type		$str$5,@object
	.size		$str$5,($str$3 - $str$5)
$str$5:
        /*0009*/ 	.byte	0x25, 0x2e, 0x32, 0x66, 0x2c, 0x20, 0x00
	.type		$str$3,@object
	.size		$str$3,($str$2 - $str$3)
$str$3:
        /*0010*/ 	.byte	0x5b, 0x25, 0x64, 0x2c, 0x20, 0x25, 0x66, 0x2c, 0x20, 0x25, 0x66, 0x5d, 0x0a, 0x00
	.type		$str$2,@object
	.size		$str$2,($str$4 - $str$2)
$str$2:
        /*001e*/ 	.byte	0x5b, 0x25, 0x64, 0x2c, 0x20, 0x25, 0x64, 0x2c, 0x20, 0x25, 0x2e, 0x31, 0x35, 0x66, 0x5d, 0x0a
        /*002e*/ 	.byte	0x00
	.type		$str$4,@object
	.size		$str$4,($str$7 - $str$4)
$str$4:
        /*002f*/ 	.byte	0x5b, 0x25, 0x64, 0x2c, 0x20, 0x25, 0x66, 0x2c, 0x20, 0x25, 0x66, 0x2c, 0x20, 0x25, 0x66, 0x5d
        /*003f*/ 	.byte	0x0a, 0x00
	.type		$str$7,@object
	.size		$str$7,(.L_7 - $str$7)
$str$7:
        /*0041*/ 	.byte	0x41, 0x3a, 0x20, 0x25, 0x66, 0x2c, 0x20, 0x25, 0x66, 0x2c, 0x20, 0x25, 0x66, 0x2c, 0x20, 0x25
        /*0051*/ 	.byte	0x66, 0x3b, 0x20, 0x42, 0x3a, 0x20, 0x25, 0x66, 0x2c, 0x20, 0x25, 0x66, 0x3b, 0x20, 0x43, 0x3a
        /*0061*/ 	.byte	0x20, 0x25, 0x66, 0x2c, 0x20, 0x25, 0x66, 0x2c, 0x20, 0x25, 0x66, 0x2c, 0x20, 0x25, 0x66, 0x0a
        /*0071*/ 	.byte	0x00
.L_7:


//--------------------- .nv.shared._Z8test_mmav   --------------------------
	.section	.nv.shared._Z8test_mmav,"aw",@nobits
	.sectionflags	@""
	.align	4
.nv.shared._Z8test_mmav:
	.zero		4096


//--------------------- .nv.shared.reserved.0     --------------------------
	.section	.nv.shared.reserved.0,"aw",@nobits
	.weak		__nv_reservedSMEM_offset_0_alias
	.size		__nv_reservedSMEM_offset_0_alias, 0, 64
	.other		__nv_reservedSMEM_offset_0_alias,@"STO_CUDA_RESERVED_SHARED STV_DEFAULT"
__nv_reservedSMEM_offset_0_alias:
	.zero		0
	.zero		64


//--------------------- .nv.shared._Z9test_shflv  --------------------------
	.section	.nv.shared._Z9test_shflv,"aw",@nobits
	.sectionflags	@""
	.align	8
.nv.shared._Z9test_shflv:
	.zero		1536


//--------------------- .nv.shared._Z13test_wideloadv --------------------------
	.section	.nv.shared._Z13test_wideloadv,"aw",@nobits
	.sectionflags	@""
	.align	8
.nv.shared._Z13test_wideloadv:
	.zero		1280


//--------------------- .nv.shared._Z13test_ldmatrixv --------------------------
	.section	.nv.shared._Z13test_ldmatrixv,"aw",@nobits
	.sectionflags	@""
	.align	4
.nv.shared._Z13test_ldmatrixv:
	.zero		1152


//--------------------- .nv.constant0._Z8test_mmav --------------------------
	.section	.nv.constant0._Z8test_mmav,"a",@progbits
	.sectionflags	@""
	.align	4
.nv.constant0._Z8test_mmav:
	.zero		896


//--------------------- .nv.constant0._Z9test_shflv --------------------------
	.section	.nv.constant0._Z9test_shflv,"a",@progbits
	.sectionflags	@""
	.align	4
.nv.constant0._Z9test_shflv:
	.zero		896


//--------------------- .nv.constant0._Z13test_wideloadv --------------------------
	.section	.nv.constant0._Z13test_wideloadv,"a",@progbits
	.sectionflags	@""
	.align	4
.nv.constant0._Z13test_wideloadv:
	.zero		896


//--------------------- .nv.constant0._Z13test_ldmatrixv --------------------------
	.section	.nv.constant0._Z13test_ldmatrixv,"a",@progbits
	.sectionflags	@""
	.align	4
.nv.constant0._Z13test_ldmatrixv:
	.zero		896


//--------------------- .nv.constant0._Z11global_funcv --------------------------
	.section	.nv.constant0._Z11global_funcv,"a",@progbits
	.sectionflags	@""
	.align	4
.nv.constant0._Z11global_funcv:
	.zero		896


//--------------------- SYMBOLS --------------------------

	.type		.nv.reservedSmem.offset0,@object
	.size		.nv.reservedSmem.offset0,0x4
	.type		.nv.reservedSmem.cap,@object
	.size		.nv.reservedSmem.cap,0x4
	.type		vprintf,@function
